	.target	sm_90a

	.elftype	@"ET_EXEC"


//--------------------- .note.nv.tkinfo           --------------------------
	.section	.note.nv.tkinfo,"",@"SHT_NOTE"
	.sectionflags	@"SHF_NOTE_NV_TKINFO"
	.tkinfo
        /*0018*/ 	.word	0x00000002
        /*0030*/ 	.string	""
        /*0030*/ 	.string	"ptxas"
        /*0030*/ 	.string	"Cuda compilation tools, release 13.0, V13.0.88"
        /*0030*/ 	.string	"Build cuda_13.0.r13.0/compiler.36424714_0"
        /*0030*/ 	.string	"-arch sm_90a -m 64 "



//--------------------- .note.nv.cuinfo           --------------------------
	.section	.note.nv.cuinfo,"",@"SHT_NOTE"
	.sectionflags	@"SHF_NOTE_NV_CUINFO"
        /*0018*/ 	.short	0x0002
        /*001a*/ 	.short	0x005a
        /*001c*/ 	.short	0x0082
	.zero		2


//--------------------- .nv.info                  --------------------------
	.section	.nv.info,"",@"SHT_CUDA_INFO"
	.align	4


	//----- nvinfo : EIATTR_REGCOUNT
	.align		4
        /*0000*/ 	.byte	0x04, 0x2f
        /*0002*/ 	.short	(.L_12 - .L_11)
	.align		4
.L_11:
        /*0004*/ 	.word	index@(_ZN7cutlass13device_kernelINS_4gemm6kernel13GemmUniversalIN4cute5tupleIJiiiiEEENS1_10collective13CollectiveMmaINS1_37MainloopSm90TmaGmmaWarpSpecializedFP8ILi28ENS5_IJNS4_1CILi1EEESB_SB_EEENS1_35KernelTmaWarpSpecializedCooperativeEEENS5_IJNSA_ILi128EEESF_NSA_ILi32EEEEEENS_12float_e5m2_tENS5_IJlSB_lEEESI_SJ_NS4_8TiledMMAINS4_8MMA_AtomIJNS4_4SM904GMMA31MMA_64x128x32_F32E5M2E5M2_SS_TNILNSN_7ScaleInE1ELSP_1EEEEEENS4_6LayoutINS5_IJNSA_ILi2EEESB_SB_EEENS5_IJSB_NSA_ILi0EEESV_EEEEENS5_IJNS4_10UnderscoreESY_SY_EEEEENS4_13SM90_TMA_LOADENS4_14ComposedLayoutINS4_7SwizzleILi1ELi4ELi3EEENS4_18smem_ptr_flag_bitsILi8EEENSS_INS5_IJNSA_ILi8EEESG_EEENS5_IJSG_SB_EEEEEEEvNS4_8identityES11_S1B_vS1C_EENS_8epilogue10collective6detail29Sm90TmaWarpSpecializedAdapterINS1F_15DefaultEpilogueISI_SJ_SJ_NS1E_6thread17LinearCombinationISI_Li1EffLNS1J_9ScaleType4KindE0ELNS_15FloatRoundStyleE2ESI_EENS1_15EpilogueDefaultEEEEEvvEEEEvNT_6ParamsE)
        /*0008*/ 	.word	0x000000a8


	//----- nvinfo : EIATTR_FRAME_SIZE
	.align		4
.L_12:
        /*000c*/ 	.byte	0x04, 0x11
        /*000e*/ 	.short	(.L_14 - .L_13)
	.align		4
.L_13:
        /*0010*/ 	.word	index@(_ZN7cutlass13device_kernelINS_4gemm6kernel13GemmUniversalIN4cute5tupleIJiiiiEEENS1_10collective13CollectiveMmaINS1_37MainloopSm90TmaGmmaWarpSpecializedFP8ILi28ENS5_IJNS4_1CILi1EEESB_SB_EEENS1_35KernelTmaWarpSpecializedCooperativeEEENS5_IJNSA_ILi128EEESF_NSA_ILi32EEEEEENS_12float_e5m2_tENS5_IJlSB_lEEESI_SJ_NS4_8TiledMMAINS4_8MMA_AtomIJNS4_4SM904GMMA31MMA_64x128x32_F32E5M2E5M2_SS_TNILNSN_7ScaleInE1ELSP_1EEEEEENS4_6LayoutINS5_IJNSA_ILi2EEESB_SB_EEENS5_IJSB_NSA_ILi0EEESV_EEEEENS5_IJNS4_10UnderscoreESY_SY_EEEEENS4_13SM90_TMA_LOADENS4_14ComposedLayoutINS4_7SwizzleILi1ELi4ELi3EEENS4_18smem_ptr_flag_bitsILi8EEENSS_INS5_IJNSA_ILi8EEESG_EEENS5_IJSG_SB_EEEEEEEvNS4_8identityES11_S1B_vS1C_EENS_8epilogue10collective6detail29Sm90TmaWarpSpecializedAdapterINS1F_15DefaultEpilogueISI_SJ_SJ_NS1E_6thread17LinearCombinationISI_Li1EffLNS1J_9ScaleType4KindE0ELNS_15FloatRoundStyleE2ESI_EENS1_15EpilogueDefaultEEEEEvvEEEEvNT_6ParamsE)
        /*0014*/ 	.word	0x00000000


	//----- nvinfo : EIATTR_MIN_STACK_SIZE
	.align		4
.L_14:
        /*0018*/ 	.byte	0x04, 0x12
        /*001a*/ 	.short	(.L_16 - .L_15)
	.align		4
.L_15:
        /*001c*/ 	.word	index@(_ZN7cutlass13device_kernelINS_4gemm6kernel13GemmUniversalIN4cute5tupleIJiiiiEEENS1_10collective13CollectiveMmaINS1_37MainloopSm90TmaGmmaWarpSpecializedFP8ILi28ENS5_IJNS4_1CILi1EEESB_SB_EEENS1_35KernelTmaWarpSpecializedCooperativeEEENS5_IJNSA_ILi128EEESF_NSA_ILi32EEEEEENS_12float_e5m2_tENS5_IJlSB_lEEESI_SJ_NS4_8TiledMMAINS4_8MMA_AtomIJNS4_4SM904GMMA31MMA_64x128x32_F32E5M2E5M2_SS_TNILNSN_7ScaleInE1ELSP_1EEEEEENS4_6LayoutINS5_IJNSA_ILi2EEESB_SB_EEENS5_IJSB_NSA_ILi0EEESV_EEEEENS5_IJNS4_10UnderscoreESY_SY_EEEEENS4_13SM90_TMA_LOADENS4_14ComposedLayoutINS4_7SwizzleILi1ELi4ELi3EEENS4_18smem_ptr_flag_bitsILi8EEENSS_INS5_IJNSA_ILi8EEESG_EEENS5_IJSG_SB_EEEEEEEvNS4_8identityES11_S1B_vS1C_EENS_8epilogue10collective6detail29Sm90TmaWarpSpecializedAdapterINS1F_15DefaultEpilogueISI_SJ_SJ_NS1E_6thread17LinearCombinationISI_Li1EffLNS1J_9ScaleType4KindE0ELNS_15FloatRoundStyleE2ESI_EENS1_15EpilogueDefaultEEEEEvvEEEEvNT_6ParamsE)
        /*0020*/ 	.word	0x00000000
.L_16:


//--------------------- .nv.compat                --------------------------
	.section	.nv.compat,"",@"SHT_CUDA_COMPAT_INFO"
	.align	4
        /*0000*/ 	.byte	0x02, 0x09, 0x01, 0x00, 0x02, 0x02, 0x04, 0x00, 0x02, 0x05, 0x05, 0x00, 0x03, 0x07, 0x01, 0x01
        /*0010*/ 	.byte	0x02, 0x03, 0x01, 0x00, 0x02, 0x06, 0x01, 0x00, 0x04, 0x0b, 0x08, 0x00, 0x00, 0x00, 0x00, 0x00
        /*0020*/ 	.byte	0x00, 0x00, 0x00, 0x00


//--------------------- .nv.info._ZN7cutlass13device_kernelINS_4gemm6kernel13GemmUniversalIN4cute5tupleIJiiiiEEENS1_10collective13CollectiveMmaINS1_37MainloopSm90TmaGmmaWarpSpecializedFP8ILi28ENS5_IJNS4_1CILi1EEESB_SB_EEENS1_35KernelTmaWarpSpecializedCooperativeEEENS5_IJNSA_ILi128EEESF_NSA_ILi32EEEEEENS_12float_e5m2_tENS5_IJlSB_lEEESI_SJ_NS4_8TiledMMAINS4_8MMA_AtomIJNS4_4SM904GMMA31MMA_64x128x32_F32E5M2E5M2_SS_TNILNSN_7ScaleInE1ELSP_1EEEEEENS4_6LayoutINS5_IJNSA_ILi2EEESB_SB_EEENS5_IJSB_NSA_ILi0EEESV_EEEEENS5_IJNS4_10UnderscoreESY_SY_EEEEENS4_13SM90_TMA_LOADENS4_14ComposedLayoutINS4_7SwizzleILi1ELi4ELi3EEENS4_18smem_ptr_flag_bitsILi8EEENSS_INS5_IJNSA_ILi8EEESG_EEENS5_IJSG_SB_EEEEEEEvNS4_8identityES11_S1B_vS1C_EENS_8epilogue10collective6detail29Sm90TmaWarpSpecializedAdapterINS1F_15DefaultEpilogueISI_SJ_SJ_NS1E_6thread17LinearCombinationISI_Li1EffLNS1J_9ScaleType4KindE0ELNS_15FloatRoundStyleE2ESI_EENS1_15EpilogueDefaultEEEEEvvEEEEvNT_6ParamsE --------------------------
	.section	.nv.info._ZN7cutlass13device_kernelINS_4gemm6kernel13GemmUniversalIN4cute5tupleIJiiiiEEENS1_10collective13CollectiveMmaINS1_37MainloopSm90TmaGmmaWarpSpecializedFP8ILi28ENS5_IJNS4_1CILi1EEESB_SB_EEENS1_35KernelTmaWarpSpecializedCooperativeEEENS5_IJNSA_ILi128EEESF_NSA_ILi32EEEEEENS_12float_e5m2_tENS5_IJlSB_lEEESI_SJ_NS4_8TiledMMAINS4_8MMA_AtomIJNS4_4SM904GMMA31MMA_64x128x32_F32E5M2E5M2_SS_TNILNSN_7ScaleInE1ELSP_1EEEEEENS4_6LayoutINS5_IJNSA_ILi2EEESB_SB_EEENS5_IJSB_NSA_ILi0EEESV_EEEEENS5_IJNS4_10UnderscoreESY_SY_EEEEENS4_13SM90_TMA_LOADENS4_14ComposedLayoutINS4_7SwizzleILi1ELi4ELi3EEENS4_18smem_ptr_flag_bitsILi8EEENSS_INS5_IJNSA_ILi8EEESG_EEENS5_IJSG_SB_EEEEEEEvNS4_8identityES11_S1B_vS1C_EENS_8epilogue10collective6detail29Sm90TmaWarpSpecializedAdapterINS1F_15DefaultEpilogueISI_SJ_SJ_NS1E_6thread17LinearCombinationISI_Li1EffLNS1J_9ScaleType4KindE0ELNS_15FloatRoundStyleE2ESI_EENS1_15EpilogueDefaultEEEEEvvEEEEvNT_6ParamsE,"",@"SHT_CUDA_INFO"
	.sectionflags	@""
	.align	4


	//----- nvinfo : EIATTR_CUDA_API_VERSION
	.align		4
        /*0000*/ 	.byte	0x04, 0x37
        /*0002*/ 	.short	(.L_18 - .L_17)
.L_17:
        /*0004*/ 	.word	0x00000082


	//----- nvinfo : EIATTR_KPARAM_INFO
	.align		4
.L_18:
        /*0008*/ 	.byte	0x04, 0x17
        /*000a*/ 	.short	(.L_20 - .L_19)
.L_19:
        /*000c*/ 	.word	0x00000000
        /*0010*/ 	.short	0x0000
        /*0012*/ 	.short	0x0070
        /*0014*/ 	.byte	0x00, 0xf0, 0x01, 0x10


	//----- nvinfo : EIATTR_SPARSE_MMA_MASK
	.align		4
.L_20:
        /*0018*/ 	.byte	0x03, 0x50
        /*001a*/ 	.short	0x0000


	//----- nvinfo : EIATTR_MAXREG_COUNT
	.align		4
        /*001c*/ 	.byte	0x03, 0x1b
        /*001e*/ 	.short	0x00a8


	//----- nvinfo : EIATTR_NUM_BARRIERS
	.align		4
        /*0020*/ 	.byte	0x02, 0x4c
        /*0022*/ 	.byte	0x01
	.zero		1


	//----- nvinfo : EIATTR_MERCURY_ISA_VERSION
	.align		4
        /*0024*/ 	.byte	0x03, 0x5f
        /*0026*/ 	.short	0x0101


	//----- nvinfo : EIATTR_INT_WARP_WIDE_INSTR_OFFSETS
	.align		4
        /*0028*/ 	.byte	0x04, 0x31
        /*002a*/ 	.short	(.L_22 - .L_21)


	//   ....[0]....
.L_21:
        /*002c*/ 	.word	0x00000700


	//   ....[1]....
        /*0030*/ 	.word	0x00000710


	//   ....[2]....
        /*0034*/ 	.word	0x00000800


	//----- nvinfo : EIATTR_COOP_GROUP_MASK_REGIDS
	.align		4
.L_22:
        /*0038*/ 	.byte	0x04, 0x29
        /*003a*/ 	.short	(.L_24 - .L_23)


	//   ....[0]....
.L_23:
        /*003c*/ 	.word	0xffffffff


	//   ....[1]....
        /*0040*/ 	.word	0xffffffff


	//   ....[2]....
        /*0044*/ 	.word	0xffffffff


	//   ....[3]....
        /*0048*/ 	.word	0xffffffff


	//   ....[4]....
        /*004c*/ 	.word	0xffffffff


	//----- nvinfo : EIATTR_COOP_GROUP_INSTR_OFFSETS
	.align		4
.L_24:
        /*0050*/ 	.byte	0x04, 0x28
        /*0052*/ 	.short	(.L_26 - .L_25)


	//   ....[0]....
.L_25:
        /*0054*/ 	.word	0x00000060


	//   ....[1]....
        /*0058*/ 	.word	0x00000070


	//   ....[2]....
        /*005c*/ 	.word	0x00000130


	//   ....[3]....
        /*0060*/ 	.word	0x000005f0


	//   ....[4]....
        /*0064*/ 	.word	0x000012f0


	//----- nvinfo : EIATTR_REG_RECONFIG
	.align		4
.L_26:
        /*0068*/ 	.byte	0x01, 0x54
	.zero		2


	//----- nvinfo : EIATTR_MBARRIER_INSTR_OFFSETS
	.align		4
        /*006c*/ 	.byte	0x04, 0x39
        /*006e*/ 	.short	(.L_28 - .L_27)


	//   ....[0]....
.L_27:
        /*0070*/ 	.word	0x00000250
        /*0074*/ 	.word	0x000000ff
        /*0078*/ 	.word	0x00000000
        /*007c*/ 	.short	0x0100
        /*007e*/ 	.byte	0x08
	.zero		1


	//   ....[1]....
        /*0080*/ 	.word	0x00000260
        /*0084*/ 	.word	0x000000ff
        /*0088*/ 	.word	0x000000e0
        /*008c*/ 	.short	0x0100
        /*008e*/ 	.byte	0x08
	.zero		1


	//   ....[2]....
        /*0090*/ 	.word	0x00000270
        /*0094*/ 	.word	0x000000ff
        /*0098*/ 	.word	0x00000008
        /*009c*/ 	.short	0x0100
        /*009e*/ 	.byte	0x08
	.zero		1


	//   ....[3]....
        /*00a0*/ 	.word	0x00000280
        /*00a4*/ 	.word	0x000000ff
        /*00a8*/ 	.word	0x000000e8
        /*00ac*/ 	.short	0x0100
        /*00ae*/ 	.byte	0x08
	.zero		1


	//   ....[4]....
        /*00b0*/ 	.word	0x00000290
        /*00b4*/ 	.word	0x000000ff
        /*00b8*/ 	.word	0x00000010
        /*00bc*/ 	.short	0x0100
        /*00be*/ 	.byte	0x08
	.zero		1


	//   ....[5]....
        /*00c0*/ 	.word	0x000002a0
        /*00c4*/ 	.word	0x000000ff
        /*00c8*/ 	.word	0x000000f0
        /*00cc*/ 	.short	0x0100
        /*00ce*/ 	.byte	0x08
	.zero		1


	//   ....[6]....
        /*00d0*/ 	.word	0x000002b0
        /*00d4*/ 	.word	0x000000ff
        /*00d8*/ 	.word	0x00000018
        /*00dc*/ 	.short	0x0100
        /*00de*/ 	.byte	0x08
	.zero		1


	//   ....[7]....
        /*00e0*/ 	.word	0x000002c0
        /*00e4*/ 	.word	0x000000ff
        /*00e8*/ 	.word	0x000000f8
        /*00ec*/ 	.short	0x0100
        /*00ee*/ 	.byte	0x08
	.zero		1


	//   ....[8]....
        /*00f0*/ 	.word	0x000002d0
        /*00f4*/ 	.word	0x000000ff
        /*00f8*/ 	.word	0x00000020
        /*00fc*/ 	.short	0x0100
        /*00fe*/ 	.byte	0x08
	.zero		1


	//   ....[9]....
        /*0100*/ 	.word	0x000002e0
        /*0104*/ 	.word	0x000000ff
        /*0108*/ 	.word	0x00000100
        /*010c*/ 	.short	0x0100
        /*010e*/ 	.byte	0x08
	.zero		1


	//   ....[10]....
        /*0110*/ 	.word	0x000002f0
        /*0114*/ 	.word	0x000000ff
        /*0118*/ 	.word	0x00000028
        /*011c*/ 	.short	0x0100
        /*011e*/ 	.byte	0x08
	.zero		1


	//   ....[11]....
        /*0120*/ 	.word	0x00000300
        /*0124*/ 	.word	0x000000ff
        /*0128*/ 	.word	0x00000108
        /*012c*/ 	.short	0x0100
        /*012e*/ 	.byte	0x08
	.zero		1


	//   ....[12]....
        /*0130*/ 	.word	0x00000310
        /*0134*/ 	.word	0x000000ff
        /*0138*/ 	.word	0x00000030
        /*013c*/ 	.short	0x0100
        /*013e*/ 	.byte	0x08
	.zero		1


	//   ....[13]....
        /*0140*/ 	.word	0x00000320
        /*0144*/ 	.word	0x000000ff
        /*0148*/ 	.word	0x00000110
        /*014c*/ 	.short	0x0100
        /*014e*/ 	.byte	0x08
	.zero		1


	//   ....[14]....
        /*0150*/ 	.word	0x00000330
        /*0154*/ 	.word	0x000000ff
        /*0158*/ 	.word	0x00000038
        /*015c*/ 	.short	0x0100
        /*015e*/ 	.byte	0x08
	.zero		1


	//   ....[15]....
        /*0160*/ 	.word	0x00000340
        /*0164*/ 	.word	0x000000ff
        /*0168*/ 	.word	0x00000118
        /*016c*/ 	.short	0x0100
        /*016e*/ 	.byte	0x08
	.zero		1


	//   ....[16]....
        /*0170*/ 	.word	0x00000350
        /*0174*/ 	.word	0x000000ff
        /*0178*/ 	.word	0x00000040
        /*017c*/ 	.short	0x0100
        /*017e*/ 	.byte	0x08
	.zero		1


	//   ....[17]....
        /*0180*/ 	.word	0x00000360
        /*0184*/ 	.word	0x000000ff
        /*0188*/ 	.word	0x00000120
        /*018c*/ 	.short	0x0100
        /*018e*/ 	.byte	0x08
	.zero		1


	//   ....[18]....
        /*0190*/ 	.word	0x00000370
        /*0194*/ 	.word	0x000000ff
        /*0198*/ 	.word	0x00000048
        /*019c*/ 	.short	0x0100
        /*019e*/ 	.byte	0x08
	.zero		1


	//   ....[19]....
        /*01a0*/ 	.word	0x00000380
        /*01a4*/ 	.word	0x000000ff
        /*01a8*/ 	.word	0x00000128
        /*01ac*/ 	.short	0x0100
        /*01ae*/ 	.byte	0x08
	.zero		1


	//   ....[20]....
        /*01b0*/ 	.word	0x00000390
        /*01b4*/ 	.word	0x000000ff
        /*01b8*/ 	.word	0x00000050
        /*01bc*/ 	.short	0x0100
        /*01be*/ 	.byte	0x08
	.zero		1


	//   ....[21]....
        /*01c0*/ 	.word	0x000003a0
        /*01c4*/ 	.word	0x000000ff
        /*01c8*/ 	.word	0x00000130
        /*01cc*/ 	.short	0x0100
        /*01ce*/ 	.byte	0x08
	.zero		1


	//   ....[22]....
        /*01d0*/ 	.word	0x000003b0
        /*01d4*/ 	.word	0x000000ff
        /*01d8*/ 	.word	0x00000058
        /*01dc*/ 	.short	0x0100
        /*01de*/ 	.byte	0x08
	.zero		1


	//   ....[23]....
        /*01e0*/ 	.word	0x000003c0
        /*01e4*/ 	.word	0x000000ff
        /*01e8*/ 	.word	0x00000138
        /*01ec*/ 	.short	0x0100
        /*01ee*/ 	.byte	0x08
	.zero		1


	//   ....[24]....
        /*01f0*/ 	.word	0x000003d0
        /*01f4*/ 	.word	0x000000ff
        /*01f8*/ 	.word	0x00000060
        /*01fc*/ 	.short	0x0100
        /*01fe*/ 	.byte	0x08
	.zero		1


	//   ....[25]....
        /*0200*/ 	.word	0x000003e0
        /*0204*/ 	.word	0x000000ff
        /*0208*/ 	.word	0x00000140
        /*020c*/ 	.short	0x0100
        /*020e*/ 	.byte	0x08
	.zero		1


	//   ....[26]....
        /*0210*/ 	.word	0x000003f0
        /*0214*/ 	.word	0x000000ff
        /*0218*/ 	.word	0x00000068
        /*021c*/ 	.short	0x0100
        /*021e*/ 	.byte	0x08
	.zero		1


	//   ....[27]....
        /*0220*/ 	.word	0x00000400
        /*0224*/ 	.word	0x000000ff
        /*0228*/ 	.word	0x00000148
        /*022c*/ 	.short	0x0100
        /*022e*/ 	.byte	0x08
	.zero		1


	//   ....[28]....
        /*0230*/ 	.word	0x00000410
        /*0234*/ 	.word	0x000000ff
        /*0238*/ 	.word	0x00000070
        /*023c*/ 	.short	0x0100
        /*023e*/ 	.byte	0x08
	.zero		1


	//   ....[29]....
        /*0240*/ 	.word	0x00000420
        /*0244*/ 	.word	0x000000ff
        /*0248*/ 	.word	0x00000150
        /*024c*/ 	.short	0x0100
        /*024e*/ 	.byte	0x08
	.zero		1


	//   ....[30]....
        /*0250*/ 	.word	0x00000430
        /*0254*/ 	.word	0x000000ff
        /*0258*/ 	.word	0x00000078
        /*025c*/ 	.short	0x0100
        /*025e*/ 	.byte	0x08
	.zero		1


	//   ....[31]....
        /*0260*/ 	.word	0x00000440
        /*0264*/ 	.word	0x000000ff
        /*0268*/ 	.word	0x00000158
        /*026c*/ 	.short	0x0100
        /*026e*/ 	.byte	0x08
	.zero		1


	//   ....[32]....
        /*0270*/ 	.word	0x00000450
        /*0274*/ 	.word	0x000000ff
        /*0278*/ 	.word	0x00000080
        /*027c*/ 	.short	0x0100
        /*027e*/ 	.byte	0x08
	.zero		1


	//   ....[33]....
        /*0280*/ 	.word	0x00000460
        /*0284*/ 	.word	0x000000ff
        /*0288*/ 	.word	0x00000160
        /*028c*/ 	.short	0x0100
        /*028e*/ 	.byte	0x08
	.zero		1


	//   ....[34]....
        /*0290*/ 	.word	0x00000470
        /*0294*/ 	.word	0x000000ff
        /*0298*/ 	.word	0x00000088
        /*029c*/ 	.short	0x0100
        /*029e*/ 	.byte	0x08
	.zero		1


	//   ....[35]....
        /*02a0*/ 	.word	0x00000480
        /*02a4*/ 	.word	0x000000ff
        /*02a8*/ 	.word	0x00000168
        /*02ac*/ 	.short	0x0100
        /*02ae*/ 	.byte	0x08
	.zero		1


	//   ....[36]....
        /*02b0*/ 	.word	0x00000490
        /*02b4*/ 	.word	0x000000ff
        /*02b8*/ 	.word	0x00000090
        /*02bc*/ 	.short	0x0100
        /*02be*/ 	.byte	0x08
	.zero		1


	//   ....[37]....
        /*02c0*/ 	.word	0x000004a0
        /*02c4*/ 	.word	0x000000ff
        /*02c8*/ 	.word	0x00000170
        /*02cc*/ 	.short	0x0100
        /*02ce*/ 	.byte	0x08
	.zero		1


	//   ....[38]....
        /*02d0*/ 	.word	0x000004b0
        /*02d4*/ 	.word	0x000000ff
        /*02d8*/ 	.word	0x00000098
        /*02dc*/ 	.short	0x0100
        /*02de*/ 	.byte	0x08
	.zero		1


	//   ....[39]....
        /*02e0*/ 	.word	0x000004c0
        /*02e4*/ 	.word	0x000000ff
        /*02e8*/ 	.word	0x00000178
        /*02ec*/ 	.short	0x0100
        /*02ee*/ 	.byte	0x08
	.zero		1


	//   ....[40]....
        /*02f0*/ 	.word	0x000004d0
        /*02f4*/ 	.word	0x000000ff
        /*02f8*/ 	.word	0x000000a0
        /*02fc*/ 	.short	0x0100
        /*02fe*/ 	.byte	0x08
	.zero		1


	//   ....[41]....
        /*0300*/ 	.word	0x000004e0
        /*0304*/ 	.word	0x000000ff
        /*0308*/ 	.word	0x00000180
        /*030c*/ 	.short	0x0100
        /*030e*/ 	.byte	0x08
	.zero		1


	//   ....[42]....
        /*0310*/ 	.word	0x000004f0
        /*0314*/ 	.word	0x000000ff
        /*0318*/ 	.word	0x000000a8
        /*031c*/ 	.short	0x0100
        /*031e*/ 	.byte	0x08
	.zero		1


	//   ....[43]....
        /*0320*/ 	.word	0x00000500
        /*0324*/ 	.word	0x000000ff
        /*0328*/ 	.word	0x00000188
        /*032c*/ 	.short	0x0100
        /*032e*/ 	.byte	0x08
	.zero		1


	//   ....[44]....
        /*0330*/ 	.word	0x00000510
        /*0334*/ 	.word	0x000000ff
        /*0338*/ 	.word	0x000000b0
        /*033c*/ 	.short	0x0100
        /*033e*/ 	.byte	0x08
	.zero		1


	//   ....[45]....
        /*0340*/ 	.word	0x00000520
        /*0344*/ 	.word	0x000000ff
        /*0348*/ 	.word	0x00000190
        /*034c*/ 	.short	0x0100
        /*034e*/ 	.byte	0x08
	.zero		1


	//   ....[46]....
        /*0350*/ 	.word	0x00000530
        /*0354*/ 	.word	0x000000ff
        /*0358*/ 	.word	0x000000b8
        /*035c*/ 	.short	0x0100
        /*035e*/ 	.byte	0x08
	.zero		1


	//   ....[47]....
        /*0360*/ 	.word	0x00000540
        /*0364*/ 	.word	0x000000ff
        /*0368*/ 	.word	0x00000198
        /*036c*/ 	.short	0x0100
        /*036e*/ 	.byte	0x08
	.zero		1


	//   ....[48]....
        /*0370*/ 	.word	0x00000550
        /*0374*/ 	.word	0x000000ff
        /*0378*/ 	.word	0x000000c0
        /*037c*/ 	.short	0x0100
        /*037e*/ 	.byte	0x08
	.zero		1


	//   ....[49]....
        /*0380*/ 	.word	0x00000560
        /*0384*/ 	.word	0x000000ff
        /*0388*/ 	.word	0x000001a0
        /*038c*/ 	.short	0x0100
        /*038e*/ 	.byte	0x08
	.zero		1


	//   ....[50]....
        /*0390*/ 	.word	0x00000570
        /*0394*/ 	.word	0x000000ff
        /*0398*/ 	.word	0x000000c8
        /*039c*/ 	.short	0x0100
        /*039e*/ 	.byte	0x08
	.zero		1


	//   ....[51]....
        /*03a0*/ 	.word	0x00000580
        /*03a4*/ 	.word	0x000000ff
        /*03a8*/ 	.word	0x000001a8
        /*03ac*/ 	.short	0x0100
        /*03ae*/ 	.byte	0x08
	.zero		1


	//   ....[52]....
        /*03b0*/ 	.word	0x00000590
        /*03b4*/ 	.word	0x000000ff
        /*03b8*/ 	.word	0x000000d0
        /*03bc*/ 	.short	0x0100
        /*03be*/ 	.byte	0x08
	.zero		1


	//   ....[53]....
        /*03c0*/ 	.word	0x000005a0
        /*03c4*/ 	.word	0x000000ff
        /*03c8*/ 	.word	0x000001b0
        /*03cc*/ 	.short	0x0100
        /*03ce*/ 	.byte	0x08
	.zero		1


	//   ....[54]....
        /*03d0*/ 	.word	0x000005b0
        /*03d4*/ 	.word	0x000000ff
        /*03d8*/ 	.word	0x000000d8
        /*03dc*/ 	.short	0x0100
        /*03de*/ 	.byte	0x08
	.zero		1


	//   ....[55]....
        /*03e0*/ 	.word	0x000005c0
        /*03e4*/ 	.word	0x000000ff
        /*03e8*/ 	.word	0x000001b8
        /*03ec*/ 	.short	0x0100
        /*03ee*/ 	.byte	0x08
	.zero		1


	//   ....[56]....
        /*03f0*/ 	.word	0x00000850
        /*03f4*/ 	.word	0x000000ff
        /*03f8*/ 	.word	0x000001d0
        /*03fc*/ 	.short	0x0100
        /*03fe*/ 	.byte	0x06
	.zero		1


	//   ....[57]....
        /*0400*/ 	.word	0x000008b0
        /*0404*/ 	.word	0x000000ff
        /*0408*/ 	.word	0x000001d8
        /*040c*/ 	.short	0x0100
        /*040e*/ 	.byte	0x06
	.zero		1


	//   ....[58]....
        /*0410*/ 	.word	0x00001820
        /*0414*/ 	.word	0x000000ff
        /*0418*/ 	.word	0x00000000
        /*041c*/ 	.short	0x010a
        /*041e*/ 	.byte	0x06
	.zero		1


	//   ....[59]....
        /*0420*/ 	.word	0x00001860
        /*0424*/ 	.word	0x000000ff
        /*0428*/ 	.word	0x00000000
        /*042c*/ 	.short	0x010a
        /*042e*/ 	.byte	0x06
	.zero		1


	//   ....[60]....
        /*0430*/ 	.word	0x00002140
        /*0434*/ 	.word	0x000000ff
        /*0438*/ 	.word	0x00000000
        /*043c*/ 	.short	0x010a
        /*043e*/ 	.byte	0x0c
	.zero		1


	//   ....[61]....
        /*0440*/ 	.word	0x00002180
        /*0444*/ 	.word	0x000000ff
        /*0448*/ 	.word	0x00000000
        /*044c*/ 	.short	0x010a
        /*044e*/ 	.byte	0x0c
	.zero		1


	//   ....[62]....
        /*0450*/ 	.word	0x00002760
        /*0454*/ 	.word	0x000000ff
        /*0458*/ 	.word	0x00000000
        /*045c*/ 	.short	0x0101
        /*045e*/ 	.byte	0x08
	.zero		1


	//   ....[63]....
        /*0460*/ 	.word	0x00002db0
        /*0464*/ 	.word	0x000000ff
        /*0468*/ 	.word	0x00000000
        /*046c*/ 	.short	0x0101
        /*046e*/ 	.byte	0x06
	.zero		1


	//   ....[64]....
        /*0470*/ 	.word	0x00008740
        /*0474*/ 	.word	0x00000013
        /*0478*/ 	.word	0x000000e0
        /*047c*/ 	.short	0x010a
        /*047e*/ 	.byte	0x3f
	.zero		1


	//   ....[65]....
        /*0480*/ 	.word	0x00008aa0
        /*0484*/ 	.word	0x00000006
        /*0488*/ 	.word	0x000001d8
        /*048c*/ 	.short	0x0101
        /*048e*/ 	.byte	0x3f
	.zero		1


	//   ....[66]....
        /*0490*/ 	.word	0x000091d0
        /*0494*/ 	.word	0x00000006
        /*0498*/ 	.word	0x00000000
        /*049c*/ 	.short	0x010a
        /*049e*/ 	.byte	0x3f
	.zero		1


	//   ....[67]....
        /*04a0*/ 	.word	0x00009250
        /*04a4*/ 	.word	0x00000007
        /*04a8*/ 	.word	0x00000000
        /*04ac*/ 	.short	0x010a
        /*04ae*/ 	.byte	0x3f
	.zero		1


	//   ....[68]....
        /*04b0*/ 	.word	0x000092e0
        /*04b4*/ 	.word	0x00000006
        /*04b8*/ 	.word	0x00000000
        /*04bc*/ 	.short	0x010a
        /*04be*/ 	.byte	0x3f
	.zero		1


	//   ....[69]....
        /*04c0*/ 	.word	0x00009370
        /*04c4*/ 	.word	0x00000009
        /*04c8*/ 	.word	0x00000000
        /*04cc*/ 	.short	0x010a
        /*04ce*/ 	.byte	0x3f
	.zero		1


	//   ....[70]....
        /*04d0*/ 	.word	0x00009400
        /*04d4*/ 	.word	0x00000006
        /*04d8*/ 	.word	0x00000000
        /*04dc*/ 	.short	0x010a
        /*04de*/ 	.byte	0x3f
	.zero		1


	//   ....[71]....
        /*04e0*/ 	.word	0x00009490
        /*04e4*/ 	.word	0x00000009
        /*04e8*/ 	.word	0x00000000
        /*04ec*/ 	.short	0x010a
        /*04ee*/ 	.byte	0x3f
	.zero		1


	//   ....[72]....
        /*04f0*/ 	.word	0x00009520
        /*04f4*/ 	.word	0x00000006
        /*04f8*/ 	.word	0x00000000
        /*04fc*/ 	.short	0x010a
        /*04fe*/ 	.byte	0x3f
	.zero		1


	//   ....[73]....
        /*0500*/ 	.word	0x000095b0
        /*0504*/ 	.word	0x00000009
        /*0508*/ 	.word	0x00000000
        /*050c*/ 	.short	0x010a
        /*050e*/ 	.byte	0x3f
	.zero		1


	//   ....[74]....
        /*0510*/ 	.word	0x00009640
        /*0514*/ 	.word	0x00000006
        /*0518*/ 	.word	0x00000000
        /*051c*/ 	.short	0x010a
        /*051e*/ 	.byte	0x3f
	.zero		1


	//   ....[75]....
        /*0520*/ 	.word	0x000096d0
        /*0524*/ 	.word	0x00000009
        /*0528*/ 	.word	0x00000000
        /*052c*/ 	.short	0x010a
        /*052e*/ 	.byte	0x3f
	.zero		1


	//   ....[76]....
        /*0530*/ 	.word	0x00009760
        /*0534*/ 	.word	0x00000006
        /*0538*/ 	.word	0x00000000
        /*053c*/ 	.short	0x010a
        /*053e*/ 	.byte	0x3f
	.zero		1


	//   ....[77]....
        /*0540*/ 	.word	0x000097f0
        /*0544*/ 	.word	0x00000009
        /*0548*/ 	.word	0x00000000
        /*054c*/ 	.short	0x010a
        /*054e*/ 	.byte	0x3f
	.zero		1


	//   ....[78]....
        /*0550*/ 	.word	0x00009880
        /*0554*/ 	.word	0x00000006
        /*0558*/ 	.word	0x00000000
        /*055c*/ 	.short	0x010a
        /*055e*/ 	.byte	0x3f
	.zero		1


	//   ....[79]....
        /*0560*/ 	.word	0x00009910
        /*0564*/ 	.word	0x00000009
        /*0568*/ 	.word	0x00000000
        /*056c*/ 	.short	0x010a
        /*056e*/ 	.byte	0x3f
	.zero		1


	//   ....[80]....
        /*0570*/ 	.word	0x000099a0
        /*0574*/ 	.word	0x00000006
        /*0578*/ 	.word	0x00000000
        /*057c*/ 	.short	0x010a
        /*057e*/ 	.byte	0x3f
	.zero		1


	//   ....[81]....
        /*0580*/ 	.word	0x00009a30
        /*0584*/ 	.word	0x00000009
        /*0588*/ 	.word	0x00000000
        /*058c*/ 	.short	0x010a
        /*058e*/ 	.byte	0x3f
	.zero		1


	//   ....[82]....
        /*0590*/ 	.word	0x00009ac0
        /*0594*/ 	.word	0x00000006
        /*0598*/ 	.word	0x00000000
        /*059c*/ 	.short	0x010a
        /*059e*/ 	.byte	0x3f
	.zero		1


	//   ....[83]....
        /*05a0*/ 	.word	0x00009b50
        /*05a4*/ 	.word	0x00000009
        /*05a8*/ 	.word	0x00000000
        /*05ac*/ 	.short	0x010a
        /*05ae*/ 	.byte	0x3f
	.zero		1


	//   ....[84]....
        /*05b0*/ 	.word	0x00009be0
        /*05b4*/ 	.word	0x00000006
        /*05b8*/ 	.word	0x00000000
        /*05bc*/ 	.short	0x010a
        /*05be*/ 	.byte	0x3f
	.zero		1


	//   ....[85]....
        /*05c0*/ 	.word	0x00009c70
        /*05c4*/ 	.word	0x00000009
        /*05c8*/ 	.word	0x00000000
        /*05cc*/ 	.short	0x010a
        /*05ce*/ 	.byte	0x3f
	.zero		1


	//   ....[86]....
        /*05d0*/ 	.word	0x00009d00
        /*05d4*/ 	.word	0x00000006
        /*05d8*/ 	.word	0x00000000
        /*05dc*/ 	.short	0x010a
        /*05de*/ 	.byte	0x3f
	.zero		1


	//   ....[87]....
        /*05e0*/ 	.word	0x00009d90
        /*05e4*/ 	.word	0x00000009
        /*05e8*/ 	.word	0x00000000
        /*05ec*/ 	.short	0x010a
        /*05ee*/ 	.byte	0x3f
	.zero		1


	//   ....[88]....
        /*05f0*/ 	.word	0x00009e20
        /*05f4*/ 	.word	0x00000006
        /*05f8*/ 	.word	0x00000000
        /*05fc*/ 	.short	0x010a
        /*05fe*/ 	.byte	0x3f
	.zero		1


	//   ....[89]....
        /*0600*/ 	.word	0x00009eb0
        /*0604*/ 	.word	0x00000009
        /*0608*/ 	.word	0x00000000
        /*060c*/ 	.short	0x010a
        /*060e*/ 	.byte	0x3f
	.zero		1


	//   ....[90]....
        /*0610*/ 	.word	0x00009f40
        /*0614*/ 	.word	0x00000006
        /*0618*/ 	.word	0x00000000
        /*061c*/ 	.short	0x010a
        /*061e*/ 	.byte	0x3f
	.zero		1


	//   ....[91]....
        /*0620*/ 	.word	0x00009fd0
        /*0624*/ 	.word	0x00000009
        /*0628*/ 	.word	0x00000000
        /*062c*/ 	.short	0x010a
        /*062e*/ 	.byte	0x3f
	.zero		1


	//   ....[92]....
        /*0630*/ 	.word	0x0000a060
        /*0634*/ 	.word	0x00000006
        /*0638*/ 	.word	0x00000000
        /*063c*/ 	.short	0x010a
        /*063e*/ 	.byte	0x3f
	.zero		1


	//   ....[93]....
        /*0640*/ 	.word	0x0000a0f0
        /*0644*/ 	.word	0x00000003
        /*0648*/ 	.word	0x00000000
        /*064c*/ 	.short	0x010a
        /*064e*/ 	.byte	0x3f
	.zero		1


	//   ....[94]....
        /*0650*/ 	.word	0x0000a160
        /*0654*/ 	.word	0x0000000b
        /*0658*/ 	.word	0x00000000
        /*065c*/ 	.short	0x010a
        /*065e*/ 	.byte	0x3f
	.zero		1


	//   ....[95]....
        /*0660*/ 	.word	0x0000a1c0
        /*0664*/ 	.word	0x0000008c
        /*0668*/ 	.word	0x00000000
        /*066c*/ 	.short	0x010a
        /*066e*/ 	.byte	0x3f
	.zero		1


	//   ....[96]....
        /*0670*/ 	.word	0x0000a290
        /*0674*/ 	.word	0x00000013
        /*0678*/ 	.word	0x000000e0
        /*067c*/ 	.short	0x010a
        /*067e*/ 	.byte	0x3f
	.zero		1


	//   ....[97]....
        /*0680*/ 	.word	0x0000a370
        /*0684*/ 	.word	0x00000006
        /*0688*/ 	.word	0x00000000
        /*068c*/ 	.short	0x010a
        /*068e*/ 	.byte	0x3f
	.zero		1


	//   ....[98]....
        /*0690*/ 	.word	0x0000a3c0
        /*0694*/ 	.word	0x00000007
        /*0698*/ 	.word	0x00000000
        /*069c*/ 	.short	0x010a
        /*069e*/ 	.byte	0x3f
	.zero		1


	//   ....[99]....
        /*06a0*/ 	.word	0x0000a410
        /*06a4*/ 	.word	0x00000006
        /*06a8*/ 	.word	0x00000000
        /*06ac*/ 	.short	0x010a
        /*06ae*/ 	.byte	0x3f
	.zero		1


	//   ....[100]....
        /*06b0*/ 	.word	0x0000a460
        /*06b4*/ 	.word	0x00000009
        /*06b8*/ 	.word	0x00000000
        /*06bc*/ 	.short	0x010a
        /*06be*/ 	.byte	0x3f
	.zero		1


	//   ....[101]....
        /*06c0*/ 	.word	0x0000a4b0
        /*06c4*/ 	.word	0x00000006
        /*06c8*/ 	.word	0x00000000
        /*06cc*/ 	.short	0x010a
        /*06ce*/ 	.byte	0x3f
	.zero		1


	//   ....[102]....
        /*06d0*/ 	.word	0x0000a500
        /*06d4*/ 	.word	0x00000009
        /*06d8*/ 	.word	0x00000000
        /*06dc*/ 	.short	0x010a
        /*06de*/ 	.byte	0x3f
	.zero		1


	//   ....[103]....
        /*06e0*/ 	.word	0x0000a550
        /*06e4*/ 	.word	0x00000006
        /*06e8*/ 	.word	0x00000000
        /*06ec*/ 	.short	0x010a
        /*06ee*/ 	.byte	0x3f
	.zero		1


	//   ....[104]....
        /*06f0*/ 	.word	0x0000a5a0
        /*06f4*/ 	.word	0x00000009
        /*06f8*/ 	.word	0x00000000
        /*06fc*/ 	.short	0x010a
        /*06fe*/ 	.byte	0x3f
	.zero		1


	//   ....[105]....
        /*0700*/ 	.word	0x0000a5f0
        /*0704*/ 	.word	0x00000006
        /*0708*/ 	.word	0x00000000
        /*070c*/ 	.short	0x010a
        /*070e*/ 	.byte	0x3f
	.zero		1


	//   ....[106]....
        /*0710*/ 	.word	0x0000a640
        /*0714*/ 	.word	0x00000009
        /*0718*/ 	.word	0x00000000
        /*071c*/ 	.short	0x010a
        /*071e*/ 	.byte	0x3f
	.zero		1


	//   ....[107]....
        /*0720*/ 	.word	0x0000a690
        /*0724*/ 	.word	0x00000006
        /*0728*/ 	.word	0x00000000
        /*072c*/ 	.short	0x010a
        /*072e*/ 	.byte	0x3f
	.zero		1


	//   ....[108]....
        /*0730*/ 	.word	0x0000a6e0
        /*0734*/ 	.word	0x00000009
        /*0738*/ 	.word	0x00000000
        /*073c*/ 	.short	0x010a
        /*073e*/ 	.byte	0x3f
	.zero		1


	//   ....[109]....
        /*0740*/ 	.word	0x0000a730
        /*0744*/ 	.word	0x00000006
        /*0748*/ 	.word	0x00000000
        /*074c*/ 	.short	0x010a
        /*074e*/ 	.byte	0x3f
	.zero		1


	//   ....[110]....
        /*0750*/ 	.word	0x0000a780
        /*0754*/ 	.word	0x00000009
        /*0758*/ 	.word	0x00000000
        /*075c*/ 	.short	0x010a
        /*075e*/ 	.byte	0x3f
	.zero		1


	//   ....[111]....
        /*0760*/ 	.word	0x0000a7d0
        /*0764*/ 	.word	0x00000006
        /*0768*/ 	.word	0x00000000
        /*076c*/ 	.short	0x010a
        /*076e*/ 	.byte	0x3f
	.zero		1


	//   ....[112]....
        /*0770*/ 	.word	0x0000a820
        /*0774*/ 	.word	0x00000009
        /*0778*/ 	.word	0x00000000
        /*077c*/ 	.short	0x010a
        /*077e*/ 	.byte	0x3f
	.zero		1


	//   ....[113]....
        /*0780*/ 	.word	0x0000a870
        /*0784*/ 	.word	0x00000006
        /*0788*/ 	.word	0x00000000
        /*078c*/ 	.short	0x010a
        /*078e*/ 	.byte	0x3f
	.zero		1


	//   ....[114]....
        /*0790*/ 	.word	0x0000a8c0
        /*0794*/ 	.word	0x00000009
        /*0798*/ 	.word	0x00000000
        /*079c*/ 	.short	0x010a
        /*079e*/ 	.byte	0x3f
	.zero		1


	//   ....[115]....
        /*07a0*/ 	.word	0x0000a910
        /*07a4*/ 	.word	0x00000006
        /*07a8*/ 	.word	0x00000000
        /*07ac*/ 	.short	0x010a
        /*07ae*/ 	.byte	0x3f
	.zero		1


	//   ....[116]....
        /*07b0*/ 	.word	0x0000a960
        /*07b4*/ 	.word	0x00000009
        /*07b8*/ 	.word	0x00000000
        /*07bc*/ 	.short	0x010a
        /*07be*/ 	.byte	0x3f
	.zero		1


	//   ....[117]....
        /*07c0*/ 	.word	0x0000a9b0
        /*07c4*/ 	.word	0x00000006
        /*07c8*/ 	.word	0x00000000
        /*07cc*/ 	.short	0x010a
        /*07ce*/ 	.byte	0x3f
	.zero		1


	//   ....[118]....
        /*07d0*/ 	.word	0x0000aa00
        /*07d4*/ 	.word	0x00000009
        /*07d8*/ 	.word	0x00000000
        /*07dc*/ 	.short	0x010a
        /*07de*/ 	.byte	0x3f
	.zero		1


	//   ....[119]....
        /*07e0*/ 	.word	0x0000aa50
        /*07e4*/ 	.word	0x00000006
        /*07e8*/ 	.word	0x00000000
        /*07ec*/ 	.short	0x010a
        /*07ee*/ 	.byte	0x3f
	.zero		1


	//   ....[120]....
        /*07f0*/ 	.word	0x0000aaa0
        /*07f4*/ 	.word	0x00000009
        /*07f8*/ 	.word	0x00000000
        /*07fc*/ 	.short	0x010a
        /*07fe*/ 	.byte	0x3f
	.zero		1


	//   ....[121]....
        /*0800*/ 	.word	0x0000aaf0
        /*0804*/ 	.word	0x00000006
        /*0808*/ 	.word	0x00000000
        /*080c*/ 	.short	0x010a
        /*080e*/ 	.byte	0x3f
	.zero		1


	//   ....[122]....
        /*0810*/ 	.word	0x0000ab40
        /*0814*/ 	.word	0x00000009
        /*0818*/ 	.word	0x00000000
        /*081c*/ 	.short	0x010a
        /*081e*/ 	.byte	0x3f
	.zero		1


	//   ....[123]....
        /*0820*/ 	.word	0x0000ab90
        /*0824*/ 	.word	0x00000006
        /*0828*/ 	.word	0x00000000
        /*082c*/ 	.short	0x010a
        /*082e*/ 	.byte	0x3f
	.zero		1


	//----- nvinfo : EIATTR_NUM_MBARRIERS
	.align		4
.L_28:
        /*0830*/ 	.byte	0x03, 0x38
        /*0832*/ 	.short	0x003a


	//----- nvinfo : EIATTR_EXIT_INSTR_OFFSETS
	.align		4
        /*0834*/ 	.byte	0x04, 0x1c
        /*0836*/ 	.short	(.L_30 - .L_29)


	//   ....[0]....
.L_29:
        /*0838*/ 	.word	0x00000900


	//   ....[1]....
        /*083c*/ 	.word	0x000011c0


	//   ....[2]....
        /*0840*/ 	.word	0x00007db0


	//   ....[3]....
        /*0844*/ 	.word	0x000083e0


	//   ....[4]....
        /*0848*/ 	.word	0x0000a140


	//----- nvinfo : EIATTR_MAX_THREADS
	.align		4
.L_30:
        /*084c*/ 	.byte	0x04, 0x05
        /*084e*/ 	.short	(.L_32 - .L_31)
.L_31:
        /*0850*/ 	.word	0x00000180
        /*0854*/ 	.word	0x00000001
        /*0858*/ 	.word	0x00000001


	//----- nvinfo : EIATTR_CRS_STACK_SIZE
	.align		4
.L_32:
        /*085c*/ 	.byte	0x04, 0x1e
        /*085e*/ 	.short	(.L_34 - .L_33)
.L_33:
        /*0860*/ 	.word	0x00000000


	//----- nvinfo : EIATTR_CBANK_PARAM_SIZE
	.align		4
.L_34:
        /*0864*/ 	.byte	0x03, 0x19
        /*0866*/ 	.short	0x0470


	//----- nvinfo : EIATTR_PARAM_CBANK
	.align		4
        /*0868*/ 	.byte	0x04, 0x0a
        /*086a*/ 	.short	(.L_36 - .L_35)
	.align		4
.L_35:
        /*086c*/ 	.word	index@(.nv.constant0._ZN7cutlass13device_kernelINS_4gemm6kernel13GemmUniversalIN4cute5tupleIJiiiiEEENS1_10collective13CollectiveMmaINS1_37MainloopSm90TmaGmmaWarpSpecializedFP8ILi28ENS5_IJNS4_1CILi1EEESB_SB_EEENS1_35KernelTmaWarpSpecializedCooperativeEEENS5_IJNSA_ILi128EEESF_NSA_ILi32EEEEEENS_12float_e5m2_tENS5_IJlSB_lEEESI_SJ_NS4_8TiledMMAINS4_8MMA_AtomIJNS4_4SM904GMMA31MMA_64x128x32_F32E5M2E5M2_SS_TNILNSN_7ScaleInE1ELSP_1EEEEEENS4_6LayoutINS5_IJNSA_ILi2EEESB_SB_EEENS5_IJSB_NSA_ILi0EEESV_EEEEENS5_IJNS4_10UnderscoreESY_SY_EEEEENS4_13SM90_TMA_LOADENS4_14ComposedLayoutINS4_7SwizzleILi1ELi4ELi3EEENS4_18smem_ptr_flag_bitsILi8EEENSS_INS5_IJNSA_ILi8EEESG_EEENS5_IJSG_SB_EEEEEEEvNS4_8identityES11_S1B_vS1C_EENS_8epilogue10collective6detail29Sm90TmaWarpSpecializedAdapterINS1F_15DefaultEpilogueISI_SJ_SJ_NS1E_6thread17LinearCombinationISI_Li1EffLNS1J_9ScaleType4KindE0ELNS_15FloatRoundStyleE2ESI_EENS1_15EpilogueDefaultEEEEEvvEEEEvNT_6ParamsE)
        /*0870*/ 	.short	0x0210
        /*0872*/ 	.short	0x0470


	//----- nvinfo : EIATTR_SW_WAR
	.align		4
.L_36:
        /*0874*/ 	.byte	0x04, 0x36
        /*0876*/ 	.short	(.L_38 - .L_37)
.L_37:
        /*0878*/ 	.word	0x00000008
.L_38:


//--------------------- .nv.callgraph             --------------------------
	.section	.nv.callgraph,"",@"SHT_CUDA_CALLGRAPH"
	.align	4
	.sectionentsize	8
	.align		4
        /*0000*/ 	.word	0x00000000
	.align		4
        /*0004*/ 	.word	0xffffffff
	.align		4
        /*0008*/ 	.word	0x00000000
	.align		4
        /*000c*/ 	.word	0xfffffffe
	.align		4
        /*0010*/ 	.word	0x00000000
	.align		4
        /*0014*/ 	.word	0xfffffffd
	.align		4
        /*0018*/ 	.word	0x00000000
	.align		4
        /*001c*/ 	.word	0xfffffffc


//--------------------- .nv.constant4             --------------------------
	.section	.nv.constant4,"a",@progbits
	.align	8
	.align		8
.nv.constant4:
        /*0000*/ 	.dword	_ZN40_INTERNAL_c96f18ff_4_k_cu_b1ffe05a_179264cuda3std3__45__cpo5beginE
	.align		8
        /*0008*/ 	.dword	_ZN40_INTERNAL_c96f18ff_4_k_cu_b1ffe05a_179264cuda3std3__45__cpo3endE
	.align		8
        /*0010*/ 	.dword	_ZN40_INTERNAL_c96f18ff_4_k_cu_b1ffe05a_179264cuda3std3__45__cpo6cbeginE
	.align		8
        /*0018*/ 	.dword	_ZN40_INTERNAL_c96f18ff_4_k_cu_b1ffe05a_179264cuda3std3__45__cpo4cendE
	.align		8
        /*0020*/ 	.dword	_ZN40_INTERNAL_c96f18ff_4_k_cu_b1ffe05a_179264cuda3std3__442_GLOBAL__N__c96f18ff_4_k_cu_b1ffe05a_179266ignoreE
	.align		8
        /*0028*/ 	.dword	_ZN40_INTERNAL_c96f18ff_4_k_cu_b1ffe05a_179264cuda3std3__419piecewise_constructE
	.align		8
        /*0030*/ 	.dword	_ZN40_INTERNAL_c96f18ff_4_k_cu_b1ffe05a_179264cuda3std3__48in_placeE
	.align		8
        /*0038*/ 	.dword	_ZN40_INTERNAL_c96f18ff_4_k_cu_b1ffe05a_179264cuda3std6ranges3__45__cpo4swapE
	.align		8
        /*0040*/ 	.dword	_ZN40_INTERNAL_c96f18ff_4_k_cu_b1ffe05a_179264cuda3std6ranges3__45__cpo9iter_moveE
	.align		8
        /*0048*/ 	.dword	_ZN40_INTERNAL_c96f18ff_4_k_cu_b1ffe05a_179264cute7productE
	.align		8
        /*0050*/ 	.dword	_ZN40_INTERNAL_c96f18ff_4_k_cu_b1ffe05a_179264cute1_E


//--------------------- .text._ZN7cutlass13device_kernelINS_4gemm6kernel13GemmUniversalIN4cute5tupleIJiiiiEEENS1_10collective13CollectiveMmaINS1_37MainloopSm90TmaGmmaWarpSpecializedFP8ILi28ENS5_IJNS4_1CILi1EEESB_SB_EEENS1_35KernelTmaWarpSpecializedCooperativeEEENS5_IJNSA_ILi128EEESF_NSA_ILi32EEEEEENS_12float_e5m2_tENS5_IJlSB_lEEESI_SJ_NS4_8TiledMMAINS4_8MMA_AtomIJNS4_4SM904GMMA31MMA_64x128x32_F32E5M2E5M2_SS_TNILNSN_7ScaleInE1ELSP_1EEEEEENS4_6LayoutINS5_IJNSA_ILi2EEESB_SB_EEENS5_IJSB_NSA_ILi0EEESV_EEEEENS5_IJNS4_10UnderscoreESY_SY_EEEEENS4_13SM90_TMA_LOADENS4_14ComposedLayoutINS4_7SwizzleILi1ELi4ELi3EEENS4_18smem_ptr_flag_bitsILi8EEENSS_INS5_IJNSA_ILi8EEESG_EEENS5_IJSG_SB_EEEEEEEvNS4_8identityES11_S1B_vS1C_EENS_8epilogue10collective6detail29Sm90TmaWarpSpecializedAdapterINS1F_15DefaultEpilogueISI_SJ_SJ_NS1E_6thread17LinearCombinationISI_Li1EffLNS1J_9ScaleType4KindE0ELNS_15FloatRoundStyleE2ESI_EENS1_15EpilogueDefaultEEEEEvvEEEEvNT_6ParamsE --------------------------
	.section	.text._ZN7cutlass13device_kernelINS_4gemm6kernel13GemmUniversalIN4cute5tupleIJiiiiEEENS1_10collective13CollectiveMmaINS1_37MainloopSm90TmaGmmaWarpSpecializedFP8ILi28ENS5_IJNS4_1CILi1EEESB_SB_EEENS1_35KernelTmaWarpSpecializedCooperativeEEENS5_IJNSA_ILi128EEESF_NSA_ILi32EEEEEENS_12float_e5m2_tENS5_IJlSB_lEEESI_SJ_NS4_8TiledMMAINS4_8MMA_AtomIJNS4_4SM904GMMA31MMA_64x128x32_F32E5M2E5M2_SS_TNILNSN_7ScaleInE1ELSP_1EEEEEENS4_6LayoutINS5_IJNSA_ILi2EEESB_SB_EEENS5_IJSB_NSA_ILi0EEESV_EEEEENS5_IJNS4_10UnderscoreESY_SY_EEEEENS4_13SM90_TMA_LOADENS4_14ComposedLayoutINS4_7SwizzleILi1ELi4ELi3EEENS4_18smem_ptr_flag_bitsILi8EEENSS_INS5_IJNSA_ILi8EEESG_EEENS5_IJSG_SB_EEEEEEEvNS4_8identityES11_S1B_vS1C_EENS_8epilogue10collective6detail29Sm90TmaWarpSpecializedAdapterINS1F_15DefaultEpilogueISI_SJ_SJ_NS1E_6thread17LinearCombinationISI_Li1EffLNS1J_9ScaleType4KindE0ELNS_15FloatRoundStyleE2ESI_EENS1_15EpilogueDefaultEEEEEvvEEEEvNT_6ParamsE,"ax",@progbits
	.align	128
.text._ZN7cutlass13device_kernelINS_4gemm6kernel13GemmUniversalIN4cute5tupleIJiiiiEEENS1_10collective13CollectiveMmaINS1_37MainloopSm90TmaGmmaWarpSpecializedFP8ILi28ENS5_IJNS4_1CILi1EEESB_SB_EEENS1_35KernelTmaWarpSpecializedCooperativeEEENS5_IJNSA_ILi128EEESF_NSA_ILi32EEEEEENS_12float_e5m2_tENS5_IJlSB_lEEESI_SJ_NS4_8TiledMMAINS4_8MMA_AtomIJNS4_4SM904GMMA31MMA_64x128x32_F32E5M2E5M2_SS_TNILNSN_7ScaleInE1ELSP_1EEEEEENS4_6LayoutINS5_IJNSA_ILi2EEESB_SB_EEENS5_IJSB_NSA_ILi0EEESV_EEEEENS5_IJNS4_10UnderscoreESY_SY_EEEEENS4_13SM90_TMA_LOADENS4_14ComposedLayoutINS4_7SwizzleILi1ELi4ELi3EEENS4_18smem_ptr_flag_bitsILi8EEENSS_INS5_IJNSA_ILi8EEESG_EEENS5_IJSG_SB_EEEEEEEvNS4_8identityES11_S1B_vS1C_EENS_8epilogue10collective6detail29Sm90TmaWarpSpecializedAdapterINS1F_15DefaultEpilogueISI_SJ_SJ_NS1E_6thread17LinearCombinationISI_Li1EffLNS1J_9ScaleType4KindE0ELNS_15FloatRoundStyleE2ESI_EENS1_15EpilogueDefaultEEEEEvvEEEEvNT_6ParamsE:
        .type           _ZN7cutlass13device_kernelINS_4gemm6kernel13GemmUniversalIN4cute5tupleIJiiiiEEENS1_10collective13CollectiveMmaINS1_37MainloopSm90TmaGmmaWarpSpecializedFP8ILi28ENS5_IJNS4_1CILi1EEESB_SB_EEENS1_35KernelTmaWarpSpecializedCooperativeEEENS5_IJNSA_ILi128EEESF_NSA_ILi32EEEEEENS_12float_e5m2_tENS5_IJlSB_lEEESI_SJ_NS4_8TiledMMAINS4_8MMA_AtomIJNS4_4SM904GMMA31MMA_64x128x32_F32E5M2E5M2_SS_TNILNSN_7ScaleInE1ELSP_1EEEEEENS4_6LayoutINS5_IJNSA_ILi2EEESB_SB_EEENS5_IJSB_NSA_ILi0EEESV_EEEEENS5_IJNS4_10UnderscoreESY_SY_EEEEENS4_13SM90_TMA_LOADENS4_14ComposedLayoutINS4_7SwizzleILi1ELi4ELi3EEENS4_18smem_ptr_flag_bitsILi8EEENSS_INS5_IJNSA_ILi8EEESG_EEENS5_IJSG_SB_EEEEEEEvNS4_8identityES11_S1B_vS1C_EENS_8epilogue10collective6detail29Sm90TmaWarpSpecializedAdapterINS1F_15DefaultEpilogueISI_SJ_SJ_NS1E_6thread17LinearCombinationISI_Li1EffLNS1J_9ScaleType4KindE0ELNS_15FloatRoundStyleE2ESI_EENS1_15EpilogueDefaultEEEEEvvEEEEvNT_6ParamsE,@function
        .size           _ZN7cutlass13device_kernelINS_4gemm6kernel13GemmUniversalIN4cute5tupleIJiiiiEEENS1_10collective13CollectiveMmaINS1_37MainloopSm90TmaGmmaWarpSpecializedFP8ILi28ENS5_IJNS4_1CILi1EEESB_SB_EEENS1_35KernelTmaWarpSpecializedCooperativeEEENS5_IJNSA_ILi128EEESF_NSA_ILi32EEEEEENS_12float_e5m2_tENS5_IJlSB_lEEESI_SJ_NS4_8TiledMMAINS4_8MMA_AtomIJNS4_4SM904GMMA31MMA_64x128x32_F32E5M2E5M2_SS_TNILNSN_7ScaleInE1ELSP_1EEEEEENS4_6LayoutINS5_IJNSA_ILi2EEESB_SB_EEENS5_IJSB_NSA_ILi0EEESV_EEEEENS5_IJNS4_10UnderscoreESY_SY_EEEEENS4_13SM90_TMA_LOADENS4_14ComposedLayoutINS4_7SwizzleILi1ELi4ELi3EEENS4_18smem_ptr_flag_bitsILi8EEENSS_INS5_IJNSA_ILi8EEESG_EEENS5_IJSG_SB_EEEEEEEvNS4_8identityES11_S1B_vS1C_EENS_8epilogue10collective6detail29Sm90TmaWarpSpecializedAdapterINS1F_15DefaultEpilogueISI_SJ_SJ_NS1E_6thread17LinearCombinationISI_Li1EffLNS1J_9ScaleType4KindE0ELNS_15FloatRoundStyleE2ESI_EENS1_15EpilogueDefaultEEEEEvvEEEEvNT_6ParamsE,(.L_x_250 - _ZN7cutlass13device_kernelINS_4gemm6kernel13GemmUniversalIN4cute5tupleIJiiiiEEENS1_10collective13CollectiveMmaINS1_37MainloopSm90TmaGmmaWarpSpecializedFP8ILi28ENS5_IJNS4_1CILi1EEESB_SB_EEENS1_35KernelTmaWarpSpecializedCooperativeEEENS5_IJNSA_ILi128EEESF_NSA_ILi32EEEEEENS_12float_e5m2_tENS5_IJlSB_lEEESI_SJ_NS4_8TiledMMAINS4_8MMA_AtomIJNS4_4SM904GMMA31MMA_64x128x32_F32E5M2E5M2_SS_TNILNSN_7ScaleInE1ELSP_1EEEEEENS4_6LayoutINS5_IJNSA_ILi2EEESB_SB_EEENS5_IJSB_NSA_ILi0EEESV_EEEEENS5_IJNS4_10UnderscoreESY_SY_EEEEENS4_13SM90_TMA_LOADENS4_14ComposedLayoutINS4_7SwizzleILi1ELi4ELi3EEENS4_18smem_ptr_flag_bitsILi8EEENSS_INS5_IJNSA_ILi8EEESG_EEENS5_IJSG_SB_EEEEEEEvNS4_8identityES11_S1B_vS1C_EENS_8epilogue10collective6detail29Sm90TmaWarpSpecializedAdapterINS1F_15DefaultEpilogueISI_SJ_SJ_NS1E_6thread17LinearCombinationISI_Li1EffLNS1J_9ScaleType4KindE0ELNS_15FloatRoundStyleE2ESI_EENS1_15EpilogueDefaultEEEEEvvEEEEvNT_6ParamsE)
        .other          _ZN7cutlass13device_kernelINS_4gemm6kernel13GemmUniversalIN4cute5tupleIJiiiiEEENS1_10collective13CollectiveMmaINS1_37MainloopSm90TmaGmmaWarpSpecializedFP8ILi28ENS5_IJNS4_1CILi1EEESB_SB_EEENS1_35KernelTmaWarpSpecializedCooperativeEEENS5_IJNSA_ILi128EEESF_NSA_ILi32EEEEEENS_12float_e5m2_tENS5_IJlSB_lEEESI_SJ_NS4_8TiledMMAINS4_8MMA_AtomIJNS4_4SM904GMMA31MMA_64x128x32_F32E5M2E5M2_SS_TNILNSN_7ScaleInE1ELSP_1EEEEEENS4_6LayoutINS5_IJNSA_ILi2EEESB_SB_EEENS5_IJSB_NSA_ILi0EEESV_EEEEENS5_IJNS4_10UnderscoreESY_SY_EEEEENS4_13SM90_TMA_LOADENS4_14ComposedLayoutINS4_7SwizzleILi1ELi4ELi3EEENS4_18smem_ptr_flag_bitsILi8EEENSS_INS5_IJNSA_ILi8EEESG_EEENS5_IJSG_SB_EEEEEEEvNS4_8identityES11_S1B_vS1C_EENS_8epilogue10collective6detail29Sm90TmaWarpSpecializedAdapterINS1F_15DefaultEpilogueISI_SJ_SJ_NS1E_6thread17LinearCombinationISI_Li1EffLNS1J_9ScaleType4KindE0ELNS_15FloatRoundStyleE2ESI_EENS1_15EpilogueDefaultEEEEEvvEEEEvNT_6ParamsE,@"STO_CUDA_ENTRY STV_DEFAULT"
_ZN7cutlass13device_kernelINS_4gemm6kernel13GemmUniversalIN4cute5tupleIJiiiiEEENS1_10collective13CollectiveMmaINS1_37MainloopSm90TmaGmmaWarpSpecializedFP8ILi28ENS5_IJNS4_1CILi1EEESB_SB_EEENS1_35KernelTmaWarpSpecializedCooperativeEEENS5_IJNSA_ILi128EEESF_NSA_ILi32EEEEEENS_12float_e5m2_tENS5_IJlSB_lEEESI_SJ_NS4_8TiledMMAINS4_8MMA_AtomIJNS4_4SM904GMMA31MMA_64x128x32_F32E5M2E5M2_SS_TNILNSN_7ScaleInE1ELSP_1EEEEEENS4_6LayoutINS5_IJNSA_ILi2EEESB_SB_EEENS5_IJSB_NSA_ILi0EEESV_EEEEENS5_IJNS4_10UnderscoreESY_SY_EEEEENS4_13SM90_TMA_LOADENS4_14ComposedLayoutINS4_7SwizzleILi1ELi4ELi3EEENS4_18smem_ptr_flag_bitsILi8EEENSS_INS5_IJNSA_ILi8EEESG_EEENS5_IJSG_SB_EEEEEEEvNS4_8identityES11_S1B_vS1C_EENS_8epilogue10collective6detail29Sm90TmaWarpSpecializedAdapterINS1F_15DefaultEpilogueISI_SJ_SJ_NS1E_6thread17LinearCombinationISI_Li1EffLNS1J_9ScaleType4KindE0ELNS_15FloatRoundStyleE2ESI_EENS1_15EpilogueDefaultEEEEEvvEEEEvNT_6ParamsE:
[----:B------:R-:W-:Y:S01]  /*0000*/  LDC R1, c[0x0][0x28] ;  /* 0x00000a00ff017b82 */ /* 0x000fe20000000800 */
[----:B------:R-:W0:Y:S01]  /*0010*/  S2R R0, SR_TID.X ;  /* 0x0000000000007919 */ /* 0x000e220000002100 */
[----:B------:R-:W-:Y:S01]  /*0020*/  ELECT P0, URZ, PT ;  /* 0x00000000003f782f */ /* 0x000fe20003800000 */
[----:B------:R-:W-:Y:S01]  /*0030*/  BSSY B0, `(.L_x_0) ;  /* 0x000000f000007945 */ /* 0x000fe20003800000 */
[--C-:B0-----:R-:W-:Y:S02]  /*0040*/  SHF.R.U32.HI R2, RZ, 0x5, R0.reuse ;  /* 0x00000005ff027819 */ /* 0x101fe40000011600 */
[----:B------:R-:W-:-:S03]  /*0050*/  SHF.R.U32.HI R3, RZ, 0x7, R0 ;  /* 0x00000007ff037819 */ /* 0x000fc60000011600 */
[----:B------:R-:W0:Y:S04]  /*0060*/  SHFL.IDX PT, R5, R2, RZ, 0x1f ;  /* 0x00001fff02057589 */ /* 0x000e2800000e0000 */
[----:B------:R1:W2:Y:S01]  /*0070*/  SHFL.IDX PT, R6, R3, RZ, 0x1f ;  /* 0x00001fff03067589 */ /* 0x0002a200000e0000 */
[----:B0-----:R-:W-:-:S13]  /*0080*/  ISETP.NE.OR P0, PT, R5, RZ, !P0 ;  /* 0x000000ff0500720c */ /* 0x001fda0004705670 */
[----:B-12---:R-:W-:Y:S05]  /*0090*/  @P0 BRA `(.L_x_1) ;  /* 0x0000000000200947 */ /* 0x006fea0003800000 */
[----:B------:R-:W-:Y:S02]  /*00a0*/  ULDC.64 UR4, c[0x0][0x198] ;  /* 0x0000660000047ab9 */ /* 0x000fe40000000a00 */
[----:B------:R-:W-:Y:S02]  /*00b0*/  UIADD3 UR6, UP0, UR4, 0xf0, URZ ;  /* 0x000000f004067890 */ /* 0x000fe4000ff1e03f */
[----:B------:R-:W-:Y:S02]  /*00c0*/  UIADD3 UR4, UP1, UR4, 0x1f0, URZ ;  /* 0x000001f004047890 */ /* 0x000fe4000ff3e03f */
[----:B------:R-:W-:Y:S02]  /*00d0*/  UIADD3.X UR7, URZ, UR5, URZ, UP0, !UPT ;  /* 0x000000053f077290 */ /* 0x000fe400087fe43f */
[----:B------:R-:W-:-:S07]  /*00e0*/  UIADD3.X UR5, URZ, UR5, URZ, UP1, !UPT ;  /* 0x000000053f057290 */ /* 0x000fce0008ffe43f */
[----:B------:R0:W-:Y:S02]  /*00f0*/  UTMACCTL.PF [UR6] ;  /* 0x00000000060079b9 */ /* 0x0001e40008040000 */
[----:B------:R0:W-:Y:S02]  /*0100*/  UTMACCTL.PF [UR4] ;  /* 0x00000000040079b9 */ /* 0x0001e40008040000 */
[----:B0-----:R-:W-:Y:S01]  /*0110*/  NOP ;  /* 0x0000000000007918 */ /* 0x001fe20000000000 */
.L_x_1:
[----:B------:R-:W-:Y:S05]  /*0120*/  BSYNC B0 ;  /* 0x0000000000007941 */ /* 0x000fea0003800000 */
.L_x_0:
[----:B------:R-:W0:Y:S02]  /*0130*/  SHFL.IDX PT, R3, R2, RZ, 0x1f ;  /* 0x00001fff02037589 */ /* 0x000e2400000e0000 */
[----:B0-----:R-:W-:-:S13]  /*0140*/  ISETP.NE.AND P0, PT, R3, RZ, PT ;  /* 0x000000ff0300720c */ /* 0x001fda0003f05270 */
[----:B------:R-:W-:Y:S05]  /*0150*/  @P0 BRA `(.L_x_2) ;  /* 0x0000000400240947 */ /* 0x000fea0003800000 */
[----:B------:R-:W-:Y:S01]  /*0160*/  ELECT P0, URZ, PT ;  /* 0x00000000003f782f */ /* 0x000fe20003800000 */
[----:B------:R-:W-:-:S12]  /*0170*/  BSSY B0, `(.L_x_2) ;  /* 0x0000047000007945 */ /* 0x000fd80003800000 */
[----:B------:R-:W-:Y:S05]  /*0180*/  @!P0 BRA `(.L_x_3) ;  /* 0x0000000400148947 */ /* 0x000fea0003800000 */
[----:B------:R-:W0:Y:S01]  /*0190*/  S2UR UR8, SR_CgaCtaId ;  /* 0x00000000000879c3 */ /* 0x000e220000008800 */
[----:B------:R-:W-:Y:S01]  /*01a0*/  UMOV UR4, 0x400 ;  /* 0x0000040000047882 */ /* 0x000fe20000000000 */
[----:B------:R-:W-:Y:S01]  /*01b0*/  UMOV UR5, 0x1 ;  /* 0x0000000100057882 */ /* 0x000fe20000000000 */
[----:B------:R-:W-:Y:S02]  /*01c0*/  UMOV UR6, 0x100 ;  /* 0x0000010000067882 */ /* 0x000fe40000000000 */
[----:B------:R-:W-:-:S04]  /*01d0*/  UIADD3 UR6, -UR6, 0x100000, URZ ;  /* 0x0010000006067890 */ /* 0x000fc8000fffe13f */
[----:B------:R-:W-:Y:S02]  /*01e0*/  USHF.L.U32 UR7, UR6, 0xb, URZ ;  /* 0x0000000b06077899 */ /* 0x000fe4000800063f */
[----:B------:R-:W-:Y:S02]  /*01f0*/  USHF.L.U32 UR6, UR6, 0x1, URZ ;  /* 0x0000000106067899 */ /* 0x000fe4000800063f */
[----:B0-----:R-:W-:Y:S02]  /*0200*/  ULEA UR8, UR8, UR4, 0x18 ;  /* 0x0000000408087291 */ /* 0x001fe4000f8ec03f */
[----:B------:R-:W-:-:S04]  /*0210*/  UIADD3 UR4, -UR5, 0x100000, URZ ;  /* 0x0010000005047890 */ /* 0x000fc8000fffe13f */
[----:B------:R-:W-:Y:S02]  /*0220*/  USHF.L.U32 UR5, UR4, 0xb, URZ ;  /* 0x0000000b04057899 */ /* 0x000fe4000800063f */
[----:B------:R-:W-:Y:S01]  /*0230*/  USHF.L.U32 UR4, UR4, 0x1, URZ ;  /* 0x0000000104047899 */ /* 0x000fe2000800063f */
[----:B------:R-:W0:Y:S11]  /*0240*/  FENCE.VIEW.ASYNC.S ;  /* 0x00000000000073c6 */ /* 0x000e360000000000 */
[----:B0-----:R0:W1:Y:S01]  /*0250*/  SYNCS.EXCH.64 URZ, [UR8], UR4 ;  /* 0x00000004083f75b2 */ /* 0x0010620008000100 */
[----:B------:R0:W2:Y:S01]  /*0260*/  SYNCS.EXCH.64 URZ, [UR8+0xe0], UR6 ;  /* 0x0000e006083f75b2 */ /* 0x0000a20008000100 */
[----:B------:R0:W3:Y:S01]  /*0270*/  SYNCS.EXCH.64 URZ, [UR8+0x8], UR4 ;  /* 0x00000804083f75b2 */ /* 0x0000e20008000100 */
[----:B------:R0:W4:Y:S01]  /*0280*/  SYNCS.EXCH.64 URZ, [UR8+0xe8], UR6 ;  /* 0x0000e806083f75b2 */ /* 0x0001220008000100 */
[----:B------:R0:W0:Y:S01]  /*0290*/  SYNCS.EXCH.64 URZ, [UR8+0x10], UR4 ;  /* 0x00001004083f75b2 */ /* 0x0000220008000100 */
        /* <DEDUP_REMOVED lines=51> */
[----:B-1234-:R-:W-:Y:S01]  /*05d0*/  NOP ;  /* 0x0000000000007918 */ /* 0x01efe20000000000 */
.L_x_3:
[----:B0-----:R-:W-:Y:S05]  /*05e0*/  BSYNC B0 ;  /* 0x0000000000007941 */ /* 0x001fea0003800000 */
.L_x_2:
[----:B------:R-:W0:Y:S01]  /*05f0*/  SHFL.IDX PT, R2, R2, RZ, 0x1f ;  /* 0x00001fff02027589 */ /* 0x000e2200000e0000 */
[----:B------:R-:W1:Y:S01]  /*0600*/  LDC R3, c[0x0][0x65c] ;  /* 0x00019700ff037b82 */ /* 0x000e620000000800 */
[----:B------:R-:W-:Y:S02]  /*0610*/  ELECT P0, URZ, PT ;  /* 0x00000000003f782f */ /* 0x000fe40003800000 */
[----:B------:R-:W-:Y:S01]  /*0620*/  SHF.R.S32.HI R4, RZ, 0x1f, R5 ;  /* 0x0000001fff047819 */ /* 0x000fe20000011405 */
[----:B------:R-:W2:Y:S01]  /*0630*/  S2R R10, SR_CTAID.Y ;  /* 0x00000000000a7919 */ /* 0x000ea20000002600 */
[----:B------:R-:W-:Y:S01]  /*0640*/  UMOV UR4, 0x20 ;  /* 0x0000002000047882 */ /* 0x000fe20000000000 */
[C---:B------:R-:W-:Y:S01]  /*0650*/  ISETP.NE.AND P3, PT, R6.reuse, RZ, PT ;  /* 0x000000ff0600720c */ /* 0x040fe20003f65270 */
[----:B------:R-:W-:Y:S01]  /*0660*/  VIADD R11, R6, 0xffffffff ;  /* 0xffffffff060b7836 */ /* 0x000fe20000000000 */
[----:B------:R-:W3:Y:S01]  /*0670*/  S2R R8, SR_CTAID.X ;  /* 0x0000000000087919 */ /* 0x000ee20000002500 */
[----:B------:R-:W-:Y:S01]  /*0680*/  LEA.HI R4, R4, R5, RZ, 0x2 ;  /* 0x0000000504047211 */ /* 0x000fe200078f10ff */
[----:B------:R-:W-:Y:S01]  /*0690*/  NOP ;  /* 0x0000000000007918 */ /* 0x000fe20000000000 */
[----:B------:R-:W-:Y:S01]  /*06a0*/  NOP ;  /* 0x0000000000007918 */ /* 0x000fe20000000000 */
[----:B------:R-:W-:-:S02]  /*06b0*/  ISETP.GE.U32.AND P1, PT, R11, 0x2, PT ;  /* 0x000000020b00780c */ /* 0x000fc40003f26070 */
[----:B------:R-:W-:-:S05]  /*06c0*/  LOP3.LUT R4, R4, 0xfffffffc, RZ, 0xc0, !PT ;  /* 0xfffffffc04047812 */ /* 0x000fca00078ec0ff */
[----:B------:R-:W-:Y:S01]  /*06d0*/  IMAD.IADD R5, R5, 0x1, -R4 ;  /* 0x0000000105057824 */ /* 0x000fe200078e0a04 */
[----:B0-----:R-:W-:Y:S02]  /*06e0*/  ISETP.NE.OR P0, PT, R2, RZ, !P0 ;  /* 0x000000ff0200720c */ /* 0x001fe40004705670 */
[----:B-1----:R-:W-:-:S11]  /*06f0*/  ISETP.NE.AND P2, PT, R3, 0x1, PT ;  /* 0x000000010300780c */ /* 0x002fd60003f45270 */
[----:B------:R-:W-:Y:S01]  /*0700*/  VOTEU.ALL UP0, P0 ;  /* 0x00000000003f7886 */ /* 0x000fe20000000000 */
[----:B------:R-:W-:Y:S01]  /*0710*/  VOTEU.ALL UP1, P0 ;  /* 0x00000000003f7886 */ /* 0x000fe20000020000 */
[----:B------:R-:W3:Y:S01]  /*0720*/  @P2 LDC R9, c[0x0][0x10] ;  /* 0x00000400ff092b82 */ /* 0x000ee20000000800 */
[----:B--2---:R-:W-:Y:S02]  /*0730*/  @P2 IMAD.MOV.U32 R2, RZ, RZ, R10 ;  /* 0x000000ffff022224 */ /* 0x004fe400078e000a */
[----:B------:R-:W-:Y:S01]  /*0740*/  @!UP0 UMOV UR6, 0x400 ;  /* 0x0000040000068882 */ /* 0x000fe20000000000 */
[----:B------:R-:W-:-:S04]  /*0750*/  @!UP0 UIADD3 UR4, -UR4, 0x100000, URZ ;  /* 0x0010000004048890 */ /* 0x000fc8000fffe13f */
[----:B------:R-:W-:Y:S02]  /*0760*/  @!UP0 USHF.L.U32 UR5, UR4, 0xb, URZ ;  /* 0x0000000b04058899 */ /* 0x000fe4000800063f */
[----:B------:R-:W-:Y:S01]  /*0770*/  @!UP0 USHF.L.U32 UR4, UR4, 0x1, URZ ;  /* 0x0000000104048899 */ /* 0x000fe2000800063f */
[----:B------:R-:W-:Y:S02]  /*0780*/  @P2 IMAD.MOV.U32 R3, RZ, RZ, RZ ;  /* 0x000000ffff032224 */ /* 0x000fe400078e00ff */
[----:B------:R-:W-:Y:S01]  /*0790*/  @P2 IMAD.MOV.U32 R13, RZ, RZ, RZ ;  /* 0x000000ffff0d2224 */ /* 0x000fe200078e00ff */
[----:B------:R-:W0:Y:S08]  /*07a0*/  @!UP0 S2UR UR7, SR_CgaCtaId ;  /* 0x00000000000789c3 */ /* 0x000e300000008800 */
[----:B------:R-:W1:Y:S01]  /*07b0*/  @!P2 LDC R7, c[0x0][0xc] ;  /* 0x00000300ff07ab82 */ /* 0x000e620000000800 */
[----:B---3--:R-:W-:-:S04]  /*07c0*/  @P2 IMAD.WIDE.U32 R2, R8, R9, R2 ;  /* 0x0000000908022225 */ /* 0x008fc800078e0002 */
[----:B------:R-:W-:Y:S02]  /*07d0*/  IMAD.MOV.U32 R9, RZ, RZ, RZ ;  /* 0x000000ffff097224 */ /* 0x000fe400078e00ff */
[----:B------:R-:W-:Y:S01]  /*07e0*/  @P2 IMAD.IADD R3, R3, 0x1, R13 ;  /* 0x0000000103032824 */ /* 0x000fe200078e020d */
[----:B0-----:R-:W-:Y:S01]  /*07f0*/  @!UP0 ULEA UR6, UR7, UR6, 0x18 ;  /* 0x0000000607068291 */ /* 0x001fe2000f8ec03f */
[----:B------:R-:W-:Y:S01]  /*0800*/  VOTEU.ALL UP0, P0 ;  /* 0x00000000003f7886 */ /* 0x000fe20000000000 */
[----:B------:R-:W-:-:S04]  /*0810*/  ISETP.NE.AND P0, PT, R5, 0x3, PT ;  /* 0x000000030500780c */ /* 0x000fc80003f05270 */
[----:B------:R-:W-:-:S04]  /*0820*/  ISETP.EQ.OR P0, PT, R5, RZ, !P0 ;  /* 0x000000ff0500720c */ /* 0x000fc80004702670 */
[----:B------:R-:W-:Y:S01]  /*0830*/  ISETP.EQ.AND P0, PT, R6, RZ, P0 ;  /* 0x000000ff0600720c */ /* 0x000fe20000702270 */
[----:B------:R-:W0:Y:S02]  /*0840*/  FENCE.VIEW.ASYNC.S ;  /* 0x00000000000073c6 */ /* 0x000e240000000000 */
[----:B0-----:R0:W2:Y:S01]  /*0850*/  @!UP0 SYNCS.EXCH.64 URZ, [UR6+0x1d0], UR4 ;  /* 0x0001d004063f85b2 */ /* 0x0010a20008000100 */
[----:B-1----:R-:W-:Y:S01]  /*0860*/  @!P2 IMAD.WIDE.U32 R6, R7, R10, R8 ;  /* 0x0000000a0706a225 */ /* 0x002fe200078e0008 */
[----:B------:R-:W-:-:S03]  /*0870*/  SEL R4, RZ, 0x1, !P0 ;  /* 0x00000001ff047807 */ /* 0x000fc60004000000 */
[----:B------:R-:W-:Y:S02]  /*0880*/  @!P2 IMAD.MOV.U32 R2, RZ, RZ, R6 ;  /* 0x000000ffff02a224 */ /* 0x000fe400078e0006 */
[----:B------:R-:W-:Y:S01]  /*0890*/  @!P2 IMAD.MOV.U32 R3, RZ, RZ, R7 ;  /* 0x000000ffff03a224 */ /* 0x000fe200078e0007 */
[----:B------:R-:W-:Y:S01]  /*08a0*/  SEL R4, R4, 0x2, P1 ;  /* 0x0000000204047807 */ /* 0x000fe20000800000 */
[----:B------:R0:W2:Y:S01]  /*08b0*/  @!UP1 SYNCS.EXCH.64 URZ, [UR6+0x1d8], UR4 ;  /* 0x0001d804063f95b2 */ /* 0x0000a20008000100 */
[----:B------:R-:W-:Y:S01]  /*08c0*/  NOP ;  /* 0x0000000000007918 */ /* 0x000fe20000000000 */
[----:B--2---:R-:W-:Y:S06]  /*08d0*/  BAR.SYNC.DEFER_BLOCKING 0x0 ;  /* 0x0000000000007b1d */ /* 0x004fec0000010000 */
[----:B------:R-:W-:Y:S05]  /*08e0*/  @!P3 BRA `(.L_x_4) ;  /* 0x000000740034b947 */ /* 0x000fea0003800000 */
[----:B------:R-:W-:-:S13]  /*08f0*/  ISETP.GT.U32.AND P0, PT, R11, 0x1, PT ;  /* 0x000000010b00780c */ /* 0x000fda0003f04070 */
[----:B0-----:R-:W-:Y:S05]  /*0900*/  @P0 EXIT ;  /* 0x000000000000094d */ /* 0x001fea0003800000 */
[----:B------:R-:W-:Y:S01]  /*0910*/  ULDC.64 UR4, c[0x0][0x650] ;  /* 0x0001940000047ab9 */ /* 0x000fe20000000a00 */
[----:B------:R-:W-:Y:S01]  /*0920*/  PRMT R12, RZ, 0x7610, R12 ;  /* 0x00007610ff0c7816 */ /* 0x000fe2000000000c */
[----:B------:R-:W-:Y:S01]  /*0930*/  IMAD.MOV.U32 R6, RZ, RZ, -0x1 ;  /* 0xffffffffff067424 */ /* 0x000fe200078e00ff */
[----:B------:R-:W-:Y:S01]  /*0940*/  ISETP.GE.U32.AND P0, PT, R2, UR4, PT ;  /* 0x0000000402007c0c */ /* 0x000fe2000bf06070 */
[----:B------:R-:W-:Y:S02]  /*0950*/  IMAD.MOV.U32 R7, RZ, RZ, -0x1 ;  /* 0xffffffffff077424 */ /* 0x000fe400078e00ff */
[----:B------:R-:W-:Y:S01]  /*0960*/  IMAD.MOV.U32 R5, RZ, RZ, -0x1 ;  /* 0xffffffffff057424 */ /* 0x000fe200078e00ff */
[----:B------:R-:W-:-:S13]  /*0970*/  ISETP.GE.U32.AND.EX P0, PT, R3, UR5, PT, P0 ;  /* 0x0000000503007c0c */ /* 0x000fda000bf06100 */
[----:B------:R-:W-:Y:S05]  /*0980*/  @P0 BRA `(.L_x_5) ;  /* 0x00000004005c0947 */ /* 0x000fea0003800000 */
[----:B------:R-:W0:Y:S01]  /*0990*/  LDC.64 R16, c[0x0][0x628] ;  /* 0x00018a00ff107b82 */ /* 0x000e220000000a00 */
[----:B------:R-:W-:Y:S02]  /*09a0*/  IMAD.MOV.U32 R6, RZ, RZ, R2 ;  /* 0x000000ffff067224 */ /* 0x000fe400078e0002 */
[----:B------:R-:W-:-:S05]  /*09b0*/  IMAD.MOV.U32 R7, RZ, RZ, R3 ;  /* 0x000000ffff077224 */ /* 0x000fca00078e0003 */
[----:B------:R-:W1:Y:S08]  /*09c0*/  LDC R18, c[0x0][0x630] ;  /* 0x00018c00ff127b82 */ /* 0x000e700000000800 */
[----:B------:R-:W2:Y:S01]  /*09d0*/  LDC.64 R20, c[0x0][0x620] ;  /* 0x00018800ff147b82 */ /* 0x000ea20000000a00 */
[----:B0-----:R-:W-:-:S04]  /*09e0*/  ISETP.NE.U32.AND P0, PT, R16, RZ, PT ;  /* 0x000000ff1000720c */ /* 0x001fc80003f05070 */
[----:B------:R-:W-:-:S13]  /*09f0*/  ISETP.NE.AND.EX P0, PT, R17, RZ, PT, P0 ;  /* 0x000000ff1100720c */ /* 0x000fda0003f05300 */
[----:B-12---:R-:W-:Y:S05]  /*0a00*/  @!P0 BRA `(.L_x_6) ;  /* 0x0000000000288947 */ /* 0x006fea0003800000 */
[----:B------:R-:W0:Y:S02]  /*0a10*/  LDC R5, c[0x0][0x634] ;  /* 0x00018d00ff057b82 */ /* 0x000e240000000800 */
[----:B0-----:R-:W-:-:S05]  /*0a20*/  IADD3 R5, P0, R2, R5, RZ ;  /* 0x0000000502057210 */ /* 0x001fca0007f1e0ff */
[----:B------:R-:W-:-:S04]  /*0a30*/  IMAD.X R11, RZ, RZ, R3, P0 ;  /* 0x000000ffff0b7224 */ /* 0x000fc800000e0603 */
[----:B------:R-:W-:-:S04]  /*0a40*/  IMAD.WIDE.U32 R6, R11, R16, RZ ;  /* 0x000000100b067225 */ /* 0x000fc800078e00ff */
[----:B------:R-:W-:-:S04]  /*0a50*/  IMAD.WIDE.U32 R12, P0, R5, R17, R6 ;  /* 0x00000011050c7225 */ /* 0x000fc80007800006 */
[----:B------:R-:W-:-:S04]  /*0a60*/  IMAD.WIDE.U32 R6, R5, R16, RZ ;  /* 0x0000001005067225 */ /* 0x000fc800078e00ff */
[----:B------:R-:W-:Y:S01]  /*0a70*/  IMAD.X R15, RZ, RZ, RZ, P0 ;  /* 0x000000ffff0f7224 */ /* 0x000fe200000e06ff */
[----:B------:R-:W-:Y:S01]  /*0a80*/  IADD3 RZ, P0, R7, R12, RZ ;  /* 0x0000000c07ff7210 */ /* 0x000fe20007f1e0ff */
[----:B------:R-:W-:-:S04]  /*0a90*/  IMAD.MOV.U32 R14, RZ, RZ, R13 ;  /* 0x000000ffff0e7224 */ /* 0x000fc800078e000d */
[----:B------:R-:W-:-:S08]  /*0aa0*/  IMAD.WIDE.U32.X R6, R11, R17, R14, P0 ;  /* 0x000000110b067225 */ /* 0x000fd000000e040e */
.L_x_6:
[--C-:B------:R-:W-:Y:S01]  /*0ab0*/  SHF.R.U64 R26, R6, R18, R7.reuse ;  /* 0x00000012061a7219 */ /* 0x100fe20000001207 */
[----:B------:R-:W0:Y:S01]  /*0ac0*/  LDC.64 R22, c[0x0][0x640] ;  /* 0x00019000ff167b82 */ /* 0x000e220000000a00 */
[----:B------:R-:W-:Y:S01]  /*0ad0*/  I2FP.F32.U32 R5, R8 ;  /* 0x0000000800057245 */ /* 0x000fe20000201000 */
[----:B------:R-:W-:Y:S01]  /*0ae0*/  ULDC UR4, c[0x0][0x150] ;  /* 0x0000540000047ab9 */ /* 0x000fe20000000800 */
[----:B------:R-:W-:Y:S02]  /*0af0*/  SHF.R.U32.HI R6, RZ, R18, R7 ;  /* 0x00000012ff067219 */ /* 0x000fe40000011607 */
[----:B------:R-:W-:Y:S01]  /*0b00*/  IADD3 R11, P0, RZ, -R26, RZ ;  /* 0x8000001aff0b7210 */ /* 0x000fe20007f1e0ff */
[----:B------:R-:W-:Y:S01]  /*0b10*/  FMUL R5, R5, UR4 ;  /* 0x0000000405057c20 */ /* 0x000fe20008400000 */
[----:B------:R-:W-:Y:S01]  /*0b20*/  ULDC UR4, c[0x0][0x154] ;  /* 0x0000550000047ab9 */ /* 0x000fe20000000800 */
[----:B------:R-:W1:Y:S02]  /*0b30*/  LDC R14, c[0x0][0x618] ;  /* 0x00018600ff0e7b82 */ /* 0x000e640000000800 */
[----:B------:R-:W-:-:S02]  /*0b40*/  IMAD.X R13, RZ, RZ, ~R6, P0 ;  /* 0x000000ffff0d7224 */ /* 0x000fc400000e0e06 */
[----:B------:R-:W2:Y:S01]  /*0b50*/  F2I.U32.TRUNC.NTZ R5, R5 ;  /* 0x0000000500057305 */ /* 0x000ea2000020f000 */
[----:B------:R-:W-:-:S03]  /*0b60*/  IMAD.WIDE.U32 R6, R11, R20, R2 ;  /* 0x000000140b067225 */ /* 0x000fc600078e0002 */
[----:B------:R-:W3:Y:S01]  /*0b70*/  LDC R9, c[0x0][0x144] ;  /* 0x00005100ff097b82 */ /* 0x000ee20000000800 */
[----:B------:R-:W-:-:S04]  /*0b80*/  IMAD R12, R13, R20, RZ ;  /* 0x000000140d0c7224 */ /* 0x000fc800078e02ff */
[----:B------:R-:W-:Y:S02]  /*0b90*/  IMAD R11, R11, R21, R12 ;  /* 0x000000150b0b7224 */ /* 0x000fe400078e020c */
[----:B------:R-:W-:Y:S01]  /*0ba0*/  IMAD.MOV.U32 R12, RZ, RZ, 0x1 ;  /* 0x00000001ff0c7424 */ /* 0x000fe200078e00ff */
[----:B------:R-:W4:Y:S01]  /*0bb0*/  LDC R18, c[0x0][0x608] ;  /* 0x00018200ff127b82 */ /* 0x000f220000000800 */
[----:B------:R-:W-:Y:S01]  /*0bc0*/  IMAD.IADD R11, R7, 0x1, R11 ;  /* 0x00000001070b7824 */ /* 0x000fe200078e020b */
[----:B0-----:R-:W-:Y:S01]  /*0bd0*/  ISETP.NE.U32.AND P0, PT, R22, RZ, PT ;  /* 0x000000ff1600720c */ /* 0x001fe20003f05070 */
[----:B--2---:R-:W-:-:S03]  /*0be0*/  IMAD.MOV R7, RZ, RZ, -R5 ;  /* 0x000000ffff077224 */ /* 0x004fc600078e0a05 */
[----:B------:R-:W-:Y:S02]  /*0bf0*/  ISETP.NE.AND.EX P0, PT, R23, RZ, PT, P0 ;  /* 0x000000ff1700720c */ /* 0x000fe40003f05300 */
[----:B------:R-:W0:Y:S01]  /*0c00*/  LDC R13, c[0x0][0x658] ;  /* 0x00019600ff0d7b82 */ /* 0x000e220000000800 */
[--C-:B-1----:R-:W-:Y:S02]  /*0c10*/  SHF.R.U64 R16, R6, R14, R11.reuse ;  /* 0x0000000e06107219 */ /* 0x102fe4000000120b */
[----:B------:R-:W-:Y:S02]  /*0c20*/  I2FP.F32.U32 R6, R10 ;  /* 0x0000000a00067245 */ /* 0x000fe40000201000 */
[----:B------:R-:W-:-:S03]  /*0c30*/  SHF.R.U32.HI R11, RZ, R14, R11 ;  /* 0x0000000eff0b7219 */ /* 0x000fc6000001160b */
[----:B------:R-:W1:Y:S01]  /*0c40*/  LDC R17, c[0x0][0x148] ;  /* 0x00005200ff117b82 */ /* 0x000e620000000800 */
[----:B---3--:R-:W-:Y:S02]  /*0c50*/  IMAD R5, R9, R7, R8 ;  /* 0x0000000709057224 */ /* 0x008fe400078e0208 */
[----:B------:R-:W-:Y:S01]  /*0c60*/  FMUL R7, R6, UR4 ;  /* 0x0000000406077c20 */ /* 0x000fe20008400000 */
[----:B------:R-:W-:-:S03]  /*0c70*/  IMAD.MOV.U32 R6, RZ, RZ, -0x1 ;  /* 0xffffffffff067424 */ /* 0x000fc600078e00ff */
[----:B------:R2:W3:Y:S01]  /*0c80*/  F2I.U32.TRUNC.NTZ R15, R7 ;  /* 0x00000007000f7305 */ /* 0x0004e2000020f000 */
[----:B------:R-:W1:Y:S01]  /*0c90*/  LDC R21, c[0x0][0x600] ;  /* 0x00018000ff157b82 */ /* 0x000e620000000800 */
[-CC-:B----4-:R-:W-:Y:S02]  /*0ca0*/  SHF.R.U64 R27, R16, R18.reuse, R11.reuse ;  /* 0x00000012101b7219 */ /* 0x190fe4000000120b */
[----:B------:R-:W-:-:S05]  /*0cb0*/  SHF.R.U32.HI R8, RZ, R18, R11 ;  /* 0x00000012ff087219 */ /* 0x000fca000001160b */
[----:B------:R-:W4:Y:S01]  /*0cc0*/  LDC R20, c[0x0][0x648] ;  /* 0x00019200ff147b82 */ /* 0x000f220000000800 */
[-CC-:B0-----:R-:W-:Y:S02]  /*0cd0*/  SHF.R.U64 R18, R27, R13.reuse, R8.reuse ;  /* 0x0000000d1b127219 */ /* 0x181fe40000001208 */
[-C--:B------:R-:W-:Y:S02]  /*0ce0*/  SHF.L.U32 R6, R6, R13.reuse, RZ ;  /* 0x0000000d06067219 */ /* 0x080fe400000006ff */
[-C--:B------:R-:W-:Y:S02]  /*0cf0*/  SHF.R.U32.HI R8, RZ, R13.reuse, R8 ;  /* 0x0000000dff087219 */ /* 0x080fe40000011608 */
[----:B------:R-:W-:Y:S01]  /*0d00*/  LOP3.LUT R14, RZ, R6, RZ, 0x33, !PT ;  /* 0x00000006ff0e7212 */ /* 0x000fe200078e33ff */
[----:B------:R-:W0:Y:S01]  /*0d10*/  LDC R25, c[0x0][0x638] ;  /* 0x00018e00ff197b82 */ /* 0x000e220000000800 */
[----:B------:R-:W-:Y:S01]  /*0d20*/  SHF.L.U32 R11, R12, R13, RZ ;  /* 0x0000000d0c0b7219 */ /* 0x000fe200000006ff */
[----:B------:R-:W-:-:S02]  /*0d30*/  IMAD.MOV.U32 R6, RZ, RZ, R18 ;  /* 0x000000ffff067224 */ /* 0x000fc400078e0012 */
[----:B--2---:R-:W-:-:S04]  /*0d40*/  IMAD.MOV.U32 R7, RZ, RZ, R8 ;  /* 0x000000ffff077224 */ /* 0x004fc800078e0008 */
[----:B------:R-:W2:Y:S01]  /*0d50*/  LDC R24, c[0x0][0x610] ;  /* 0x00018400ff187b82 */ /* 0x000ea20000000800 */
[----:B---3--:R-:W-:Y:S05]  /*0d60*/  @!P0 BRA `(.L_x_7) ;  /* 0x0000000000288947 */ /* 0x008fea0003800000 */
[----:B------:R-:W3:Y:S02]  /*0d70*/  LDC R13, c[0x0][0x64c] ;  /* 0x00019300ff0d7b82 */ /* 0x000ee40000000800 */
[----:B---3--:R-:W-:-:S05]  /*0d80*/  IADD3 R13, P0, R18, R13, RZ ;  /* 0x0000000d120d7210 */ /* 0x008fca0007f1e0ff */
        /* <DEDUP_REMOVED lines=8> */
.L_x_7:
[----:B----4-:R-:W-:Y:S01]  /*0e10*/  SHF.R.U64 R6, R6, R20, R7 ;  /* 0x0000001406067219 */ /* 0x010fe20000001207 */
[----:B-1----:R-:W-:Y:S01]  /*0e20*/  VIADD R7, R21, 0xffffffff ;  /* 0xffffffff15077836 */ /* 0x002fe20000000000 */
[----:B------:R-:W-:Y:S01]  /*0e30*/  LOP3.LUT R14, R27, R14, RZ, 0xc0, !PT ;  /* 0x0000000e1b0e7212 */ /* 0x000fe200078ec0ff */
[----:B------:R-:W-:Y:S02]  /*0e40*/  IMAD.MOV R15, RZ, RZ, -R15 ;  /* 0x000000ffff0f7224 */ /* 0x000fe400078e0a0f */
[----:B------:R-:W-:Y:S01]  /*0e50*/  IMAD.MOV R8, RZ, RZ, -R6 ;  /* 0x000000ffff087224 */ /* 0x000fe200078e0a06 */
[----:B------:R-:W-:Y:S01]  /*0e60*/  LOP3.LUT R7, R16, R7, RZ, 0xc0, !PT ;  /* 0x0000000710077212 */ /* 0x000fe200078ec0ff */
[----:B------:R-:W-:Y:S02]  /*0e70*/  IMAD R14, R11, R6, R14 ;  /* 0x000000060b0e7224 */ /* 0x000fe400078e020e */
[----:B------:R-:W-:Y:S02]  /*0e80*/  @P2 IMAD R5, R17, R15, R10 ;  /* 0x0000000f11052224 */ /* 0x000fe400078e020a */
[----:B0-----:R-:W-:-:S02]  /*0e90*/  IMAD R6, R8, R25, R18 ;  /* 0x0000001908067224 */ /* 0x001fc400078e0212 */
[----:B--2---:R-:W-:Y:S02]  /*0ea0*/  IMAD R5, R14, R24, R5 ;  /* 0x000000180e057224 */ /* 0x004fe400078e0205 */
[----:B------:R-:W-:Y:S02]  /*0eb0*/  IMAD R6, R6, R21, R7 ;  /* 0x0000001506067224 */ /* 0x000fe400078e0207 */
[----:B------:R-:W-:-:S03]  /*0ec0*/  IMAD.MOV.U32 R12, RZ, RZ, 0x1 ;  /* 0x00000001ff0c7424 */ /* 0x000fc600078e00ff */
[----:B------:R-:W-:Y:S02]  /*0ed0*/  SEL R7, R6, R5, !P2 ;  /* 0x0000000506077207 */ /* 0x000fe40005000000 */
[----:B------:R-:W-:Y:S01]  /*0ee0*/  SEL R6, R5, R6, !P2 ;  /* 0x0000000605067207 */ /* 0x000fe20005000000 */
[----:B------:R-:W-:-:S07]  /*0ef0*/  IMAD.MOV.U32 R5, RZ, RZ, R26 ;  /* 0x000000ffff057224 */ /* 0x000fce00078e001a */
.L_x_5:
[----:B------:R-:W-:-:S08]  /*0f00*/  NOP ;  /* 0x0000000000007918 */ /* 0x000fd00000000000 */
[----:B------:R-:W0:Y:S02]  /*0f10*/  USETMAXREG.TRY_ALLOC.CTAPOOL UP0, 0xe8 ;  /* 0x000000e8000079c8 */ /* 0x000e240008000600 */
[----:B0-----:R-:W-:-:S13]  /*0f20*/  PLOP3.LUT P0, PT, PT, PT, UP0, 0x80, 0x0 ;  /* 0x000000000000781c */ /* 0x001fda0003f0f008 */
[----:B------:R-:W-:Y:S05]  /*0f30*/  @!P0 BRA `(.L_x_5) ;  /* 0xfffffffc00f08947 */ /* 0x000fea000383ffff */
[----:B------:R-:W-:Y:S01]  /*0f40*/  ULDC.64 UR4, c[0x0][0x598] ;  /* 0x0001660000047ab9 */ /* 0x000fe20000000a00 */
[----:B------:R-:W-:Y:S01]  /*0f50*/  ULDC.64 UR18, c[0x0][0x208] ;  /* 0x0000820000127ab9 */ /* 0x000fe20000000a00 */
[----:B------:R-:W-:-:S04]  /*0f60*/  ISETP.NE.U32.AND P0, PT, RZ, UR4, PT ;  /* 0x00000004ff007c0c */ /* 0x000fc8000bf05070 */
[----:B------:R-:W-:-:S13]  /*0f70*/  ISETP.NE.AND.EX P0, PT, RZ, UR5, PT, P0 ;  /* 0x00000005ff007c0c */ /* 0x000fda000bf05300 */
[----:B------:R-:W-:Y:S05]  /*0f80*/  @!P0 BRA `(.L_x_8) ;  /* 0x00000000001c8947 */ /* 0x000fea0003800000 */
[----:B------:R-:W0:Y:S02]  /*0f90*/  LDC.64 R8, c[0x0][0x598] ;  /* 0x00016600ff087b82 */ /* 0x000e240000000a00 */
[----:B0-----:R-:W2:Y:S02]  /*0fa0*/  LDG.E.64 R8, desc[UR18][R8.64] ;  /* 0x0000001208087981 */ /* 0x001ea4000c1e1b00 */
[----:B--2---:R-:W-:-:S04]  /*0fb0*/  ISETP.NE.U32.AND P0, PT, R8, RZ, PT ;  /* 0x000000ff0800720c */ /* 0x004fc80003f05070 */
[----:B------:R-:W-:-:S13]  /*0fc0*/  ISETP.NE.AND.EX P0, PT, R9, RZ, PT, P0 ;  /* 0x000000ff0900720c */ /* 0x000fda0003f05300 */
[----:B------:R-:W-:Y:S05]  /*0fd0*/  @!P0 BRA `(.L_x_8) ;  /* 0x0000000000088947 */ /* 0x000fea0003800000 */
[----:B------:R0:W5:Y:S01]  /*0fe0*/  LD.E R8, desc[UR18][R8.64] ;  /* 0x0000001208087980 */ /* 0x000162000c101900 */
[----:B------:R-:W-:Y:S05]  /*0ff0*/  BRA `(.L_x_9) ;  /* 0x0000000000207947 */ /* 0x000fea0003800000 */
.L_x_8:
[----:B------:R-:W-:Y:S02]  /*1000*/  ULDC.64 UR4, c[0x0][0x588] ;  /* 0x0001620000047ab9 */ /* 0x000fe40000000a00 */
[----:B------:R-:W-:-:S04]  /*1010*/  ISETP.NE.U32.AND P0, PT, RZ, UR4, PT ;  /* 0x00000004ff007c0c */ /* 0x000fc8000bf05070 */
[----:B------:R-:W-:-:S13]  /*1020*/  ISETP.NE.AND.EX P0, PT, RZ, UR5, PT, P0 ;  /* 0x00000005ff007c0c */ /* 0x000fda000bf05300 */
[----:B------:R-:W-:Y:S05]  /*1030*/  @!P0 BRA `(.L_x_10) ;  /* 0x00000000000c8947 */ /* 0x000fea0003800000 */
[----:B------:R-:W0:Y:S02]  /*1040*/  LDC.64 R8, c[0x0][0x588] ;  /* 0x00016200ff087b82 */ /* 0x000e240000000a00 */
[----:B0-----:R1:W5:Y:S01]  /*1050*/  LDG.E R8, desc[UR18][R8.64] ;  /* 0x0000001208087981 */ /* 0x001362000c1e1900 */
[----:B------:R-:W-:Y:S05]  /*1060*/  BRA `(.L_x_9) ;  /* 0x0000000000047947 */ /* 0x000fea0003800000 */
.L_x_10:
[----:B------:R-:W2:Y:S02]  /*1070*/  LDC R8, c[0x0][0x580] ;  /* 0x00016000ff087b82 */ /* 0x000ea40000000800 */
.L_x_9:
[----:B------:R-:W-:Y:S02]  /*1080*/  ULDC.64 UR4, c[0x0][0x5a0] ;  /* 0x0001680000047ab9 */ /* 0x000fe40000000a00 */
[----:B------:R-:W-:-:S04]  /*1090*/  ISETP.NE.U32.AND P0, PT, RZ, UR4, PT ;  /* 0x00000004ff007c0c */ /* 0x000fc8000bf05070 */
[----:B------:R-:W-:-:S13]  /*10a0*/  ISETP.NE.AND.EX P0, PT, RZ, UR5, PT, P0 ;  /* 0x00000005ff007c0c */ /* 0x000fda000bf05300 */
[----:B------:R-:W-:Y:S05]  /*10b0*/  @!P0 BRA `(.L_x_11) ;  /* 0x00000000001c8947 */ /* 0x000fea0003800000 */
[----:B------:R-:W3:Y:S02]  /*10c0*/  LDC.64 R10, c[0x0][0x5a0] ;  /* 0x00016800ff0a7b82 */ /* 0x000ee40000000a00 */
[----:B---3--:R-:W3:Y:S02]  /*10d0*/  LDG.E.64 R10, desc[UR18][R10.64] ;  /* 0x000000120a0a7981 */ /* 0x008ee4000c1e1b00 */
[----:B---3--:R-:W-:-:S04]  /*10e0*/  ISETP.NE.U32.AND P0, PT, R10, RZ, PT ;  /* 0x000000ff0a00720c */ /* 0x008fc80003f05070 */
[----:B------:R-:W-:-:S13]  /*10f0*/  ISETP.NE.AND.EX P0, PT, R11, RZ, PT, P0 ;  /* 0x000000ff0b00720c */ /* 0x000fda0003f05300 */
[----:B------:R-:W-:Y:S05]  /*1100*/  @!P0 BRA `(.L_x_11) ;  /* 0x0000000000088947 */ /* 0x000fea0003800000 */
[----:B01----:R0:W5:Y:S01]  /*1110*/  LD.E R9, desc[UR18][R10.64] ;  /* 0x000000120a097980 */ /* 0x003162000c101900 */
[----:B------:R-:W-:Y:S05]  /*1120*/  BRA `(.L_x_12) ;  /* 0x0000000000207947 */ /* 0x000fea0003800000 */
.L_x_11:
[----:B------:R-:W-:Y:S02]  /*1130*/  ULDC.64 UR4, c[0x0][0x590] ;  /* 0x0001640000047ab9 */ /* 0x000fe40000000a00 */
[----:B------:R-:W-:-:S04]  /*1140*/  ISETP.NE.U32.AND P0, PT, RZ, UR4, PT ;  /* 0x00000004ff007c0c */ /* 0x000fc8000bf05070 */
[----:B------:R-:W-:-:S13]  /*1150*/  ISETP.NE.AND.EX P0, PT, RZ, UR5, PT, P0 ;  /* 0x00000005ff007c0c */ /* 0x000fda000bf05300 */
[----:B------:R-:W-:Y:S05]  /*1160*/  @!P0 BRA `(.L_x_13) ;  /* 0x00000000000c8947 */ /* 0x000fea0003800000 */
[----:B------:R-:W0:Y:S02]  /*1170*/  LDC.64 R10, c[0x0][0x590] ;  /* 0x00016400ff0a7b82 */ /* 0x000e240000000a00 */
[----:B01----:R1:W5:Y:S01]  /*1180*/  LDG.E R9, desc[UR18][R10.64] ;  /* 0x000000120a097981 */ /* 0x003362000c1e1900 */
[----:B------:R-:W-:Y:S05]  /*1190*/  BRA `(.L_x_12) ;  /* 0x0000000000047947 */ /* 0x000fea0003800000 */
.L_x_13:
[----:B01----:R-:W3:Y:S02]  /*11a0*/  LDC R9, c[0x0][0x584] ;  /* 0x00016100ff097b82 */ /* 0x003ee40000000800 */
.L_x_12:
[----:B------:R-:W-:-:S13]  /*11b0*/  LOP3.LUT P0, RZ, R12, 0xff, RZ, 0xc0, !PT ;  /* 0x000000ff0cff7812 */ /* 0x000fda000780c0ff */
[----:B------:R-:W-:Y:S05]  /*11c0*/  @!P0 EXIT ;  /* 0x000000000000894d */ /* 0x000fea0003800000 */
[----:B------:R-:W-:Y:S01]  /*11d0*/  ULDC UR4, c[0x0][0x28c] ;  /* 0x0000a30000047ab9 */ /* 0x000fe20000000800 */
[----:B------:R-:W-:Y:S01]  /*11e0*/  LOP3.LUT R138, R4, 0x1, RZ, 0xfc, !PT ;  /* 0x00000001048a7812 */ /* 0x000fe200078efcff */
[----:B------:R-:W-:-:S04]  /*11f0*/  UIADD3 UR4, UR4, 0x1f, URZ ;  /* 0x0000001f04047890 */ /* 0x000fc8000fffe03f */
[----:B------:R-:W-:-:S04]  /*1200*/  USHF.R.S32.HI UR5, URZ, 0x1f, UR4 ;  /* 0x0000001f3f057899 */ /* 0x000fc80008011404 */
[----:B------:R-:W-:-:S03]  /*1210*/  ULEA.HI UR5, UR5, UR4, URZ, 0x5 ;  /* 0x0000000405057291 */ /* 0x000fc6000f8f283f */
[----:B------:R-:W-:Y:S01]  /*1220*/  UMOV UR4, URZ ;  /* 0x0000003f00047c82 */ /* 0x000fe20008000000 */
[----:B------:R-:W-:-:S03]  /*1230*/  USHF.R.S32.HI UR9, URZ, 0x5, UR5 ;  /* 0x000000053f097899 */ /* 0x000fc60008011405 */
[----:B------:R-:W-:-:S09]  /*1240*/  UMOV UR5, URZ ;  /* 0x0000003f00057c82 */ /* 0x000fd20008000000 */
.L_x_166:
[----:B01----:R-:W-:Y:S01]  /*1250*/  LOP3.LUT R10, R0, 0x80, RZ, 0xc0, !PT ;  /* 0x00000080000a7812 */ /* 0x003fe200078ec0ff */
[----:B------:R-:W0:Y:S01]  /*1260*/  S2UR UR13, SR_CgaCtaId ;  /* 0x00000000000d79c3 */ /* 0x000e220000008800 */
[----:B------:R-:W-:Y:S01]  /*1270*/  UMOV UR12, 0x400 ;  /* 0x00000400000c7882 */ /* 0x000fe20000000000 */
[----:B------:R-:W-:Y:S01]  /*1280*/  UMOV UR6, URZ ;  /* 0x0000003f00067c82 */ /* 0x000fe20008000000 */
[----:B------:R-:W-:Y:S01]  /*1290*/  SHF.R.U32.HI R10, RZ, 0x7, R10 ;  /* 0x00000007ff0a7819 */ /* 0x000fe2000001160a */
[----:B------:R-:W-:Y:S01]  /*12a0*/  UMOV UR7, URZ ;  /* 0x0000003f00077c82 */ /* 0x000fe20008000000 */
[----:B------:R-:W-:Y:S01]  /*12b0*/  UMOV UR16, UR5 ;  /* 0x0000000500107c82 */ /* 0x000fe20008000000 */
[----:B------:R-:W-:Y:S02]  /*12c0*/  CS2R R14, SRZ ;  /* 0x00000000000e7805 */ /* 0x000fe4000001ff00 */
[----:B------:R-:W-:Y:S01]  /*12d0*/  CS2R R12, SRZ ;  /* 0x00000000000c7805 */ /* 0x000fe2000001ff00 */
[----:B------:R-:W1:Y:S01]  /*12e0*/  LDC R11, c[0x0][0x28c] ;  /* 0x0000a300ff0b7b82 */ /* 0x000e620000000800 */
[----:B------:R-:W4:Y:S01]  /*12f0*/  SHFL.IDX PT, R10, R10, RZ, 0x1f ;  /* 0x00001fff0a0a7589 */ /* 0x000f2200000e0000 */
[----:B------:R-:W-:-:S02]  /*1300*/  CS2R R16, SRZ ;  /* 0x0000000000107805 */ /* 0x000fc4000001ff00 */
[----:B------:R-:W-:Y:S02]  /*1310*/  CS2R R18, SRZ ;  /* 0x0000000000127805 */ /* 0x000fe4000001ff00 */
[----:B------:R-:W-:Y:S02]  /*1320*/  CS2R R20, SRZ ;  /* 0x0000000000147805 */ /* 0x000fe4000001ff00 */
[----:B------:R-:W-:Y:S02]  /*1330*/  CS2R R22, SRZ ;  /* 0x0000000000167805 */ /* 0x000fe4000001ff00 */
[----:B------:R-:W-:Y:S02]  /*1340*/  CS2R R88, SRZ ;  /* 0x0000000000587805 */ /* 0x000fe4000001ff00 */
[----:B------:R-:W-:Y:S02]  /*1350*/  CS2R R90, SRZ ;  /* 0x00000000005a7805 */ /* 0x000fe4000001ff00 */
        /* <DEDUP_REMOVED lines=16> */
[----:B-1----:R-:W-:Y:S02]  /*1460*/  ISETP.GE.AND P0, PT, R11, 0x1, PT ;  /* 0x000000010b00780c */ /* 0x002fe40003f06270 */
[----:B------:R-:W-:Y:S02]  /*1470*/  CS2R R124, SRZ ;  /* 0x00000000007c7805 */ /* 0x000fe4000001ff00 */
[----:B----4-:R-:W-:-:S02]  /*1480*/  R2UR UR8, R10 ;  /* 0x000000000a0872ca */ /* 0x010fc400000e0000 */
[----:B------:R-:W-:Y:S02]  /*1490*/  CS2R R126, SRZ ;  /* 0x00000000007e7805 */ /* 0x000fe4000001ff00 */
[----:B------:R-:W-:Y:S02]  /*14a0*/  CS2R R128, SRZ ;  /* 0x0000000000807805 */ /* 0x000fe4000001ff00 */
[----:B------:R-:W-:Y:S02]  /*14b0*/  CS2R R130, SRZ ;  /* 0x0000000000827805 */ /* 0x000fe4000001ff00 */
[----:B------:R-:W-:Y:S02]  /*14c0*/  CS2R R132, SRZ ;  /* 0x0000000000847805 */ /* 0x000fe4000001ff00 */
[----:B------:R-:W-:Y:S02]  /*14d0*/  CS2R R134, SRZ ;  /* 0x0000000000867805 */ /* 0x000fe4000001ff00 */
[----:B------:R-:W-:Y:S01]  /*14e0*/  CS2R R136, SRZ ;  /* 0x0000000000887805 */ /* 0x000fe2000001ff00 */
[----:B------:R-:W-:Y:S01]  /*14f0*/  IMAD.MOV.U32 R139, RZ, RZ, RZ ;  /* 0x000000ffff8b7224 */ /* 0x000fe200078e00ff */
[----:B------:R-:W-:Y:S01]  /*1500*/  CS2R R24, SRZ ;  /* 0x0000000000187805 */ /* 0x000fe2000001ff00 */
[----:B------:R-:W-:Y:S01]  /*1510*/  IMAD.MOV.U32 R141, RZ, RZ, RZ ;  /* 0x000000ffff8d7224 */ /* 0x000fe200078e00ff */
[----:B---3--:R-:W-:Y:S01]  /*1520*/  CS2R R26, SRZ ;  /* 0x00000000001a7805 */ /* 0x008fe2000001ff00 */
[----:B------:R-:W-:Y:S01]  /*1530*/  IMAD.U32 R142, RZ, RZ, UR4 ;  /* 0x00000004ff8e7e24 */ /* 0x000fe2000f8e00ff */
[----:B------:R-:W-:Y:S01]  /*1540*/  CS2R R28, SRZ ;  /* 0x00000000001c7805 */ /* 0x000fe2000001ff00 */
[----:B------:R-:W-:Y:S01]  /*1550*/  ULEA.HI UR10, UR8, UR8, URZ, 0x1 ;  /* 0x00000008080a7291 */ /* 0x000fe2000f8f083f */
[----:B------:R-:W-:-:S02]  /*1560*/  CS2R R30, SRZ ;  /* 0x00000000001e7805 */ /* 0x000fc4000001ff00 */
[----:B------:R-:W-:Y:S02]  /*1570*/  CS2R R32, SRZ ;  /* 0x0000000000207805 */ /* 0x000fe4000001ff00 */
[----:B------:R-:W-:Y:S01]  /*1580*/  CS2R R34, SRZ ;  /* 0x0000000000227805 */ /* 0x000fe2000001ff00 */
[----:B------:R-:W-:Y:S01]  /*1590*/  ULOP3.LUT UR11, UR10, 0x1ffffe, URZ, 0xc0, !UPT ;  /* 0x001ffffe0a0b7892 */ /* 0x000fe2000f8ec03f */
[----:B------:R-:W-:Y:S01]  /*15a0*/  CS2R R36, SRZ ;  /* 0x0000000000247805 */ /* 0x000fe2000001ff00 */
[----:B0-----:R-:W-:Y:S01]  /*15b0*/  ULEA UR10, UR13, UR12, 0x18 ;  /* 0x0000000c0d0a7291 */ /* 0x001fe2000f8ec03f */
[----:B------:R-:W-:Y:S01]  /*15c0*/  CS2R R38, SRZ ;  /* 0x0000000000267805 */ /* 0x000fe2000001ff00 */
[----:B------:R-:W-:Y:S01]  /*15d0*/  UIADD3 UR11, UR8, -UR11, URZ ;  /* 0x8000000b080b7290 */ /* 0x000fe2000fffe03f */
[----:B------:R-:W-:Y:S02]  /*15e0*/  CS2R R40, SRZ ;  /* 0x0000000000287805 */ /* 0x000fe4000001ff00 */
[----:B------:R-:W-:Y:S01]  /*15f0*/  CS2R R42, SRZ ;  /* 0x00000000002a7805 */ /* 0x000fe2000001ff00 */
[----:B------:R-:W-:Y:S01]  /*1600*/  UMOV UR8, URZ ;  /* 0x0000003f00087c82 */ /* 0x000fe20008000000 */
[----:B------:R-:W-:Y:S01]  /*1610*/  ULEA UR11, UR11, UR10, 0xb ;  /* 0x0000000a0b0b7291 */ /* 0x000fe2000f8e583f */
[----:B------:R-:W-:-:S02]  /*1620*/  CS2R R44, SRZ ;  /* 0x00000000002c7805 */ /* 0x000fc4000001ff00 */
[----:B------:R-:W-:Y:S02]  /*1630*/  CS2R R46, SRZ ;  /* 0x00000000002e7805 */ /* 0x000fe4000001ff00 */
[----:B------:R-:W-:Y:S01]  /*1640*/  CS2R R48, SRZ ;  /* 0x0000000000307805 */ /* 0x000fe2000001ff00 */
[----:B------:R-:W-:Y:S01]  /*1650*/  UIADD3 UR11, UR11, 0x280, URZ ;  /* 0x000002800b0b7890 */ /* 0x000fe2000fffe03f */
[----:B------:R-:W-:Y:S02]  /*1660*/  CS2R R50, SRZ ;  /* 0x0000000000327805 */ /* 0x000fe4000001ff00 */
[----:B------:R-:W-:Y:S02]  /*1670*/  CS2R R52, SRZ ;  /* 0x0000000000347805 */ /* 0x000fe4000001ff00 */
[----:B------:R-:W-:Y:S01]  /*1680*/  CS2R R54, SRZ ;  /* 0x0000000000367805 */ /* 0x000fe2000001ff00 */
[----:B------:R-:W-:Y:S01]  /*1690*/  USHF.R.U32.HI UR11, URZ, 0x4, UR11 ;  /* 0x000000043f0b7899 */ /* 0x000fe2000801160b */
[----:B------:R-:W-:-:S02]  /*16a0*/  CS2R R56, SRZ ;  /* 0x0000000000387805 */ /* 0x000fc4000001ff00 */
[----:B------:R-:W-:Y:S02]  /*16b0*/  CS2R R58, SRZ ;  /* 0x00000000003a7805 */ /* 0x000fe4000001ff00 */
[----:B------:R-:W-:Y:S01]  /*16c0*/  CS2R R60, SRZ ;  /* 0x00000000003c7805 */ /* 0x000fe2000001ff00 */
[----:B------:R-:W-:Y:S01]  /*16d0*/  ULOP3.LUT UR11, UR11, 0x3fff, URZ, 0xc0, !UPT ;  /* 0x00003fff0b0b7892 */ /* 0x000fe2000f8ec03f */
        /* <DEDUP_REMOVED lines=12> */
[----:B------:R-:W-:Y:S01]  /*17a0*/  CS2R R86, SRZ ;  /* 0x0000000000567805 */ /* 0x000fe2000001ff00 */
[----:B------:R-:W-:Y:S06]  /*17b0*/  @!P0 BRA `(.L_x_14) ;  /* 0x00000008001c8947 */ /* 0x000fec0003800000 */
[----:B------:R-:W-:-:S13]  /*17c0*/  ISETP.NE.AND P1, PT, R138, 0x3, PT ;  /* 0x000000038a00780c */ /* 0x000fda0003f25270 */
[----:B------:R-:W-:Y:S05]  /*17d0*/  @!P1 BRA `(.L_x_15) ;  /* 0x0000000000049947 */ /* 0x000fea0003800000 */
[----:B------:R-:W-:Y:S01]  /*17e0*/  BPT.TRAP 0x1 ;  /* 0x000000040000795c */ /* 0x000fe20000300000 */
.L_x_15:
[----:B------:R-:W-:Y:S01]  /*17f0*/  ULEA UR6, UR5, UR10, 0x3 ;  /* 0x0000000a05067291 */ /* 0x000fe2000f8e183f */
[----:B------:R-:W-:-:S05]  /*1800*/  IMAD.U32 R10, RZ, RZ, UR4 ;  /* 0x00000004ff0a7e24 */ /* 0x000fca000f8e00ff */
[----:B------:R-:W-:-:S04]  /*1810*/  SHF.L.U32 R10, R10, 0x1f, RZ ;  /* 0x0000001f0a0a7819 */ /* 0x000fc800000006ff */
[----:B------:R0:W1:Y:S01]  /*1820*/  SYNCS.PHASECHK.TRANS64.TRYWAIT P0, [UR6], R10 ;  /* 0x0000000aff0075a7 */ /* 0x0000620008000146 */
[----:B------:R-:W-:Y:S05]  /*1830*/  @!P1 BRA `(.L_x_16) ;  /* 0x0000000000049947 */ /* 0x000fea0003800000 */
[----:B------:R-:W-:Y:S01]  /*1840*/  BPT.TRAP 0x1 ;  /* 0x000000040000795c */ /* 0x000fe20000300000 */
.L_x_16:
[----:B-1----:R-:W-:Y:S05]  /*1850*/  @P0 BRA `(.L_x_17) ;  /* 0x0000000000080947 */ /* 0x002fea0003800000 */
[----:B------:R-:W1:Y:S02]  /*1860*/  SYNCS.PHASECHK.TRANS64.TRYWAIT P0, [UR6], R10 ;  /* 0x0000000aff0075a7 */ /* 0x000e640008000146 */
[----:B-1----:R-:W-:Y:S05]  /*1870*/  @!P0 BRA `(.L_x_18) ;  /* 0x0000008800348947 */ /* 0x002fea0003800000 */
.L_x_17:
[----:B------:R-:W-:Y:S01]  /*1880*/  UIADD3 UR6, UR10, 0x1c280, URZ ;  /* 0x0001c2800a067890 */ /* 0x000fe2000fffe03f */
[----:B------:R-:W-:Y:S01]  /*1890*/  WARPGROUP.ARRIVE ;  /* 0x00000000000079c5 */ /* 0x000fe20000000000 */
[----:B------:R-:W-:Y:S01]  /*18a0*/  ULDC UR7, c[0x0][0x50c] ;  /* 0x0001430000077ab9 */ /* 0x000fe20000000800 */
[----:B------:R-:W-:Y:S01]  /*18b0*/  ULOP3.LUT UR12, UR11, 0x10000, URZ, 0xfc, !UPT ;  /* 0x000100000b0c7892 */ /* 0x000fe2000f8efc3f */
[----:B------:R-:W-:Y:S01]  /*18c0*/  CS2R R14, SRZ ;  /* 0x00000000000e7805 */ /* 0x000fe2000001ff00 */
[----:B------:R-:W-:Y:S01]  /*18d0*/  UISETP.NE.AND UP0, UPT, UR7, 0x1, UPT ;  /* 0x000000010700788c */ /* 0x000fe2000bf05270 */
[----:B------:R-:W-:Y:S01]  /*18e0*/  CS2R R12, SRZ ;  /* 0x00000000000c7805 */ /* 0x000fe2000001ff00 */
[----:B------:R-:W-:Y:S01]  /*18f0*/  USHF.R.U32.HI UR6, URZ, 0x4, UR6 ;  /* 0x000000043f067899 */ /* 0x000fe20008011606 */
[----:B------:R-:W-:Y:S01]  /*1900*/  CS2R R16, SRZ ;  /* 0x0000000000107805 */ /* 0x000fe2000001ff00 */
[----:B------:R-:W-:Y:S01]  /*1910*/  USEL UR7, URZ, 0x1, UP0 ;  /* 0x000000013f077887 */ /* 0x000fe20008000000 */
[----:B------:R-:W-:Y:S01]  /*1920*/  CS2R R18, SRZ ;  /* 0x0000000000127805 */ /* 0x000fe2000001ff00 */
[----:B------:R-:W-:Y:S01]  /*1930*/  ULOP3.LUT UR6, UR6, 0x3fff, URZ, 0xc0, !UPT ;  /* 0x00003fff06067892 */ /* 0x000fe2000f8ec03f */
[----:B------:R-:W-:Y:S01]  /*1940*/  CS2R R20, SRZ ;  /* 0x0000000000147805 */ /* 0x000fe2000001ff00 */
[----:B------:R-:W-:Y:S01]  /*1950*/  ULEA UR12, UR5, UR12, 0x8 ;  /* 0x0000000c050c7291 */ /* 0x000fe2000f8e403f */
[----:B------:R-:W-:Y:S01]  /*1960*/  CS2R R22, SRZ ;  /* 0x0000000000167805 */ /* 0x000fe2000001ff00 */
[----:B------:R-:W-:Y:S01]  /*1970*/  ULOP3.LUT UR6, UR6, 0x10000, URZ, 0xfc, !UPT ;  /* 0x0001000006067892 */ /* 0x000fe2000f8efc3f */
[----:B------:R-:W-:Y:S01]  /*1980*/  ISETP.NE.AND P0, PT, RZ, UR7, PT ;  /* 0x00000007ff007c0c */ /* 0x000fe2000bf05270 */
[----:B------:R-:W-:Y:S01]  /*1990*/  UMOV UR13, 0xc0000010 ;  /* 0xc0000010000d7882 */ /* 0x000fe20000000000 */
[----:B------:R-:W-:Y:S01]  /*19a0*/  UMOV UR15, 0xc0000010 ;  /* 0xc0000010000f7882 */ /* 0x000fe20000000000 */
[----:B------:R-:W-:Y:S01]  /*19b0*/  ULEA UR14, UR5, UR6, 0x8 ;  /* 0x00000006050e7291 */ /* 0x000fe2000f8e403f */
[----:B------:R-:W-:-:S02]  /*19c0*/  CS2R R88, SRZ ;  /* 0x0000000000587805 */ /* 0x000fc4000001ff00 */
[----:B------:R-:W-:Y:S01]  /*19d0*/  CS2R R90, SRZ ;  /* 0x00000000005a7805 */ /* 0x000fe2000001ff00 */
[----:B------:R-:W-:Y:S01]  /*19e0*/  UMOV UR6, 0x1 ;  /* 0x0000000100067882 */ /* 0x000fe20000000000 */
[----:B------:R-:W-:Y:S02]  /*19f0*/  CS2R R92, SRZ ;  /* 0x00000000005c7805 */ /* 0x000fe4000001ff00 */
[----:B------:R-:W-:Y:S02]  /*1a00*/  CS2R R94, SRZ ;  /* 0x00000000005e7805 */ /* 0x000fe4000001ff00 */
[----:B------:R-:W-:Y:S02]  /*1a10*/  CS2R R96, SRZ ;  /* 0x0000000000607805 */ /* 0x000fe4000001ff00 */
[----:B------:R-:W-:Y:S02]  /*1a20*/  CS2R R98, SRZ ;  /* 0x0000000000627805 */ /* 0x000fe4000001ff00 */
[----:B------:R-:W-:Y:S01]  /*1a30*/  CS2R R100, SRZ ;  /* 0x0000000000647805 */ /* 0x000fe2000001ff00 */
[----:B------:R-:W-:Y:S01]  /*1a40*/  QGMMA.64x128x32.F32.E5M2.E5M2 R24, gdesc[UR12], RZ, !UPT, gsb0 ;  /* 0x01e000000c1879f3 */ /* 0x000fe2000c0038ff */
        /* <DEDUP_REMOVED lines=17> */
[----:B------:R-:W-:Y:S01]  /*1b60*/  CS2R R136, SRZ ;  /* 0x0000000000887805 */ /* 0x000fe2000001ff00 */
[----:B------:R-:W-:Y:S02]  /*1b70*/  IMAD.MOV.U32 R139, RZ, RZ, RZ ;  /* 0x000000ffff8b7224 */ /* 0x000fe400078e00ff */
[----:B------:R-:W-:Y:S01]  /*1b80*/  IMAD.MOV.U32 R141, RZ, RZ, RZ ;  /* 0x000000ffff8d7224 */ /* 0x000fe200078e00ff */
[----:B------:R-:W-:Y:S06]  /*1b90*/  @!P0 BRA `(.L_x_19) ;  /* 0x0000000400088947 */ /* 0x000fec0003800000 */
[----:B------:R-:W-:Y:S02]  /*1ba0*/  WARPGROUP.DEPBAR.LE gsb0, 0x0 ;  /* 0x00008000000079c5 */ /* 0x000fe40000010000 */
[----:B------:R-:W-:-:S01]  /*1bb0*/  FADD R141, RZ, R24 ;  /* 0x00000018ff8d7221 */ /* 0x000fc20000000000 */
[----:B------:R-:W-:Y:S01]  /*1bc0*/  FADD R136, RZ, R25 ;  /* 0x00000019ff887221 */ /* 0x000fe20000000000 */
        /* <DEDUP_REMOVED lines=62> */
[----:B------:R-:W-:-:S06]  /*1fb0*/  UMOV UR6, URZ ;  /* 0x0000003f00067c82 */ /* 0x000fcc0008000000 */
.L_x_19:
[----:B------:R-:W-:-:S04]  /*1fc0*/  UIADD3 UR16, UR5, 0x1, URZ ;  /* 0x0000000105107890 */ /* 0x000fc8000fffe03f */
[----:B------:R-:W-:-:S04]  /*1fd0*/  UISETP.NE.AND UP0, UPT, UR16, 0x1c, UPT ;  /* 0x0000001c1000788c */ /* 0x000fc8000bf05270 */
[----:B------:R-:W-:Y:S02]  /*1fe0*/  USEL UR8, URZ, 0x1, UP0 ;  /* 0x000000013f087887 */ /* 0x000fe40008000000 */
[----:B------:R-:W-:Y:S02]  /*1ff0*/  USEL UR16, UR16, URZ, UP0 ;  /* 0x0000003f10107287 */ /* 0x000fe40008000000 */
[----:B------:R-:W-:-:S06]  /*2000*/  ULOP3.LUT UR8, UR4, UR8, URZ, 0x3c, !UPT ;  /* 0x0000000804087292 */ /* 0x000fcc000f8e3c3f */
[----:B------:R-:W-:Y:S01]  /*2010*/  IMAD.U32 R142, RZ, RZ, UR8 ;  /* 0x00000008ff8e7e24 */ /* 0x000fe2000f8e00ff */
[----:B------:R-:W-:-:S06]  /*2020*/  UMOV UR8, 0x1 ;  /* 0x0000000100087882 */ /* 0x000fcc0000000000 */
.L_x_14:
[----:B------:R-:W-:-:S04]  /*2030*/  UISETP.LT.AND UP0, UPT, UR9, 0x1, UPT ;  /* 0x000000010900788c */ /* 0x000fc8000bf01270 */
[----:B------:R-:W-:-:S04]  /*2040*/  USEL UR12, UR9, 0x1, UP0 ;  /* 0x00000001090c7887 */ /* 0x000fc80008000000 */
[----:B------:R-:W-:-:S04]  /*2050*/  UIADD3 UR12, UR9, -UR12, URZ ;  /* 0x8000000c090c7290 */ /* 0x000fc8000fffe03f */
[----:B------:R-:W-:-:S06]  /*2060*/  UISETP.GE.AND UP0, UPT, UR12, 0x1, UPT ;  /* 0x000000010c00788c */ /* 0x000fcc000bf06270 */
[----:B------:R-:W-:-:S13]  /*2070*/  PLOP3.LUT P0, PT, PT, PT, UP0, 0x80, 0x0 ;  /* 0x000000000000781c */ /* 0x000fda0003f0f008 */
[----:B------:R-:W-:Y:S05]  /*2080*/  @!P0 BRA `(.L_x_20) ;  /* 0x0000000400f08947 */ /* 0x000fea0003800000 */
[----:B01----:R-:W-:Y:S01]  /*2090*/  IMAD.U32 R10, RZ, RZ, UR12 ;  /* 0x0000000cff0a7e24 */ /* 0x003fe2000f8e00ff */
[----:B------:R-:W-:Y:S01]  /*20a0*/  UMOV UR17, UR5 ;  /* 0x0000000500117c82 */ /* 0x000fe20008000000 */
[----:B------:R-:W-:-:S05]  /*20b0*/  ULDC UR20, c[0x0][0x50c] ;  /* 0x0001430000147ab9 */ /* 0x000fca0000000800 */
.L_x_28:
[----:B------:R-:W-:-:S13]  /*20c0*/  ISETP.NE.AND P1, PT, R138, 0x3, PT ;  /* 0x000000038a00780c */ /* 0x000fda0003f25270 */
[----:B01----:R-:W-:Y:S05]  /*20d0*/  @!P1 BRA `(.L_x_21) ;  /* 0x0000000000049947 */ /* 0x003fea0003800000 */
[----:B------:R-:W-:Y:S01]  /*20e0*/  BPT.TRAP 0x1 ;  /* 0x000000040000795c */ /* 0x000fe20000300000 */
.L_x_21:
[----:B------:R-:W0:Y:S01]  /*20f0*/  S2UR UR12, SR_CgaCtaId ;  /* 0x00000000000c79c3 */ /* 0x000e220000008800 */
[----:B------:R-:W-:Y:S01]  /*2100*/  UMOV UR10, 0x400 ;  /* 0x00000400000a7882 */ /* 0x000fe20000000000 */
[----:B------:R-:W-:Y:S01]  /*2110*/  SHF.L.U32 R11, R142, 0x1f, RZ ;  /* 0x0000001f8e0b7819 */ /* 0x000fe200000006ff */
[----:B0-----:R-:W-:-:S04]  /*2120*/  ULEA UR10, UR12, UR10, 0x18 ;  /* 0x0000000a0c0a7291 */ /* 0x001fc8000f8ec03f */
[----:B------:R-:W-:-:S09]  /*2130*/  ULEA UR12, UR16, UR10, 0x3 ;  /* 0x0000000a100c7291 */ /* 0x000fd2000f8e183f */
[----:B------:R0:W1:Y:S01]  /*2140*/  SYNCS.PHASECHK.TRANS64.TRYWAIT P0, [UR12], R11 ;  /* 0x0000000bff0075a7 */ /* 0x000062000800014c */
[----:B------:R-:W-:Y:S05]  /*2150*/  @!P1 BRA `(.L_x_22) ;  /* 0x0000000000049947 */ /* 0x000fea0003800000 */
[----:B------:R-:W-:Y:S01]  /*2160*/  BPT.TRAP 0x1 ;  /* 0x000000040000795c */ /* 0x000fe20000300000 */
.L_x_22:
[----:B-1----:R-:W-:Y:S05]  /*2170*/  @P0 BRA `(.L_x_23) ;  /* 0x0000000000080947 */ /* 0x002fea0003800000 */
[----:B------:R-:W1:Y:S02]  /*2180*/  SYNCS.PHASECHK.TRANS64.TRYWAIT P0, [UR12], R11 ;  /* 0x0000000bff0075a7 */ /* 0x000e64000800014c */
[----:B-1----:R-:W-:Y:S05]  /*2190*/  @!P0 BRA `(.L_x_24) ;  /* 0x0000008000048947 */ /* 0x002fea0003800000 */
.L_x_23:
[----:B------:R-:W-:Y:S01]  /*21a0*/  UIADD3 UR12, UR10, 0x1c280, URZ ;  /* 0x0001c2800a0c7890 */ /* 0x000fe2000fffe03f */
[----:B------:R-:W-:Y:S01]  /*21b0*/  WARPGROUP.ARRIVE ;  /* 0x00000000000079c5 */ /* 0x000fe20000000000 */
[----:B------:R-:W-:Y:S02]  /*21c0*/  UISETP.NE.AND UP0, UPT, UR7, URZ, UPT ;  /* 0x0000003f0700728c */ /* 0x000fe4000bf05270 */
[----:B------:R-:W-:Y:S02]  /*21d0*/  USHF.R.U32.HI UR12, URZ, 0x4, UR12 ;  /* 0x000000043f0c7899 */ /* 0x000fe4000801160c */
[----:B------:R-:W-:Y:S02]  /*21e0*/  USEL UR8, UR8, URZ, !UP0 ;  /* 0x0000003f08087287 */ /* 0x000fe4000c000000 */
[----:B------:R-:W-:Y:S02]  /*21f0*/  ULOP3.LUT UR7, UR12, 0x3fff, URZ, 0xc0, !UPT ;  /* 0x00003fff0c077892 */ /* 0x000fe4000f8ec03f */
[----:B------:R-:W-:-:S02]  /*2200*/  ULOP3.LUT UR12, UR11, 0x10000, URZ, 0xfc, !UPT ;  /* 0x000100000b0c7892 */ /* 0x000fc4000f8efc3f */
[----:B------:R-:W-:Y:S02]  /*2210*/  ULOP3.LUT UR7, UR7, 0x10000, URZ, 0xfc, !UPT ;  /* 0x0001000007077892 */ /* 0x000fe4000f8efc3f */
[----:B------:R-:W-:Y:S02]  /*2220*/  UISETP.NE.U32.AND UP0, UPT, UR8, URZ, UPT ;  /* 0x0000003f0800728c */ /* 0x000fe4000bf05070 */
[----:B------:R-:W-:Y:S02]  /*2230*/  ULEA UR12, UR16, UR12, 0x8 ;  /* 0x0000000c100c7291 */ /* 0x000fe4000f8e403f */
[----:B------:R-:W-:Y:S01]  /*2240*/  ULEA UR14, UR16, UR7, 0x8 ;  /* 0x00000007100e7291 */ /* 0x000fe2000f8e403f */
[----:B------:R-:W-:Y:S01]  /*2250*/  UMOV UR13, 0xc0000010 ;  /* 0xc0000010000d7882 */ /* 0x000fe20000000000 */
[----:B------:R-:W-:Y:S01]  /*2260*/  UMOV UR15, 0xc0000010 ;  /* 0xc0000010000f7882 */ /* 0x000fe20000000000 */
[----:B------:R-:W-:-:S06]  /*2270*/  UIADD3 UR6, UR6, 0x1, URZ ;  /* 0x0000000106067890 */ /* 0x000fcc000fffe03f */
[----:B------:R-:W-:Y:S01]  /*2280*/  QGMMA.64x128x32.F32.E5M2.E5M2 R24, gdesc[UR12], R24, UP0, gsb0 ;  /* 0x01e000000c1879f3 */ /* 0x000fe2000b803818 */
[----:B------:R-:W-:-:S04]  /*2290*/  UISETP.NE.AND UP0, UPT, UR6, UR20, UPT ;  /* 0x000000140600728c */ /* 0x000fc8000bf05270 */
[----:B------:R-:W-:-:S06]  /*22a0*/  USEL UR7, URZ, 0x1, UP0 ;  /* 0x000000013f077887 */ /* 0x000fcc0008000000 */
[----:B------:R-:W-:Y:S01]  /*22b0*/  ISETP.NE.AND P0, PT, RZ, UR7, PT ;  /* 0x00000007ff007c0c */ /* 0x000fe2000bf05270 */
[----:B------:R-:W-:-:S12]  /*22c0*/  WARPGROUP.DEPBAR.LE gsb0, 0x1 ;  /* 0x00008000000079c5 */ /* 0x000fd80000010100 */
[----:B------:R-:W-:Y:S05]  /*22d0*/  @!P0 BRA `(.L_x_25) ;  /* 0x0000000400088947 */ /* 0x000fea0003800000 */
[----:B------:R-:W-:Y:S02]  /*22e0*/  WARPGROUP.DEPBAR.LE gsb0, 0x0 ;  /* 0x00008000000079c5 */ /* 0x000fe40000010000 */
[----:B------:R-:W-:-:S01]  /*22f0*/  FADD R141, R24, R141 ;  /* 0x0000008d188d7221 */ /* 0x000fc20000000000 */
[----:B------:R-:W-:Y:S01]  /*2300*/  FADD R136, R25, R136 ;  /* 0x0000008819887221 */ /* 0x000fe20000000000 */
        /* <DEDUP_REMOVED lines=62> */
[----:B------:R-:W-:-:S06]  /*26f0*/  UMOV UR6, URZ ;  /* 0x0000003f00067c82 */ /* 0x000fcc0008000000 */
.L_x_25:
[----:B------:R-:W-:Y:S05]  /*2700*/  @!P1 BRA `(.L_x_26) ;  /* 0x0000000000049947 */ /* 0x000fea0003800000 */
[----:B------:R-:W-:Y:S01]  /*2710*/  BPT.TRAP 0x1 ;  /* 0x000000040000795c */ /* 0x000fe20000300000 */
.L_x_26:
[----:B------:R-:W-:Y:S01]  /*2720*/  ULEA UR8, UR17, UR10, 0x3 ;  /* 0x0000000a11087291 */ /* 0x000fe2000f8e183f */
[----:B------:R-:W-:-:S03]  /*2730*/  ISETP.GT.U32.AND P0, PT, R4, 0x1, PT ;  /* 0x000000010400780c */ /* 0x000fc60003f04070 */
[----:B------:R-:W-:-:S04]  /*2740*/  UIADD3 UR8, UR8, 0xe0, URZ ;  /* 0x000000e008087890 */ /* 0x000fc8000fffe03f */
[----:B------:R-:W-:-:S09]  /*2750*/  UPRMT UR8, URZ, 0x654, UR8 ;  /* 0x000006543f087896 */ /* 0x000fd20008000008 */
[----:B------:R-:W-:Y:S01]  /*2760*/  SYNCS.ARRIVE.TRANS64.RED.A1T0 RZ, [UR8], RZ ;  /* 0x000000ffffff79a7 */ /* 0x000fe20008100408 */
[----:B------:R-:W-:Y:S05]  /*2770*/  @P0 BRA `(.L_x_27) ;  /* 0x0000000000040947 */ /* 0x000fea0003800000 */
[----:B------:R-:W-:Y:S01]  /*2780*/  BPT.TRAP 0x1 ;  /* 0x000000040000795c */ /* 0x000fe20000300000 */
.L_x_27:
[----:B------:R-:W-:Y:S01]  /*2790*/  UIADD3 UR16, UR16, 0x1, URZ ;  /* 0x0000000110107890 */ /* 0x000fe2000fffe03f */
[C---:B------:R-:W-:Y:S01]  /*27a0*/  ISETP.GT.AND P0, PT, R10.reuse, 0x1, PT ;  /* 0x000000010a00780c */ /* 0x040fe20003f04270 */
[----:B------:R-:W-:Y:S01]  /*27b0*/  UIADD3 UR17, UR17, 0x1, URZ ;  /* 0x0000000111117890 */ /* 0x000fe2000fffe03f */
[----:B------:R-:W-:Y:S01]  /*27c0*/  VIADD R10, R10, 0xffffffff ;  /* 0xffffffff0a0a7836 */ /* 0x000fe20000000000 */
[----:B------:R-:W-:Y:S02]  /*27d0*/  UISETP.NE.AND UP0, UPT, UR16, 0x1c, UPT ;  /* 0x0000001c1000788c */ /* 0x000fe4000bf05270 */
[----:B------:R-:W-:Y:S02]  /*27e0*/  UISETP.NE.AND UP1, UPT, UR17, 0x1c, UPT ;  /* 0x0000001c1100788c */ /* 0x000fe4000bf25270 */
[----:B------:R-:W-:Y:S02]  /*27f0*/  USEL UR8, URZ, 0x1, UP0 ;  /* 0x000000013f087887 */ /* 0x000fe40008000000 */
[----:B------:R-:W-:-:S02]  /*2800*/  USEL UR16, UR16, URZ, UP0 ;  /* 0x0000003f10107287 */ /* 0x000fc40008000000 */
[----:B------:R-:W-:Y:S02]  /*2810*/  USEL UR17, UR17, URZ, UP1 ;  /* 0x0000003f11117287 */ /* 0x000fe40008800000 */
[----:B------:R-:W-:Y:S01]  /*2820*/  LOP3.LUT R142, R142, UR8, RZ, 0x3c, !PT ;  /* 0x000000088e8e7c12 */ /* 0x000fe2000f8e3cff */
[----:B------:R-:W-:Y:S01]  /*2830*/  UMOV UR8, 0x1 ;  /* 0x0000000100087882 */ /* 0x000fe20000000000 */
[----:B------:R-:W-:Y:S08]  /*2840*/  @P0 BRA `(.L_x_28) ;  /* 0xfffffff8001c0947 */ /* 0x000ff0000383ffff */
.L_x_20:
[----:B------:R-:W-:Y:S01]  /*2850*/  UISETP.NE.AND UP0, UPT, UR6, URZ, UPT ;  /* 0x0000003f0600728c */ /* 0x000fe2000bf05270 */
[----:B01----:R-:W0:Y:S03]  /*2860*/  LDC R10, c[0x0][0x28c] ;  /* 0x0000a300ff0a7b82 */ /* 0x003e260000000800 */
[----:B------:R-:W-:-:S06]  /*2870*/  USEL UR6, URZ, 0x1, !UP0 ;  /* 0x000000013f067887 */ /* 0x000fcc000c000000 */
[----:B------:R-:W-:Y:S02]  /*2880*/  ISETP.NE.AND P0, PT, RZ, UR6, PT ;  /* 0x00000006ff007c0c */ /* 0x000fe4000bf05270 */
[----:B0-----:R-:W-:-:S11]  /*2890*/  ISETP.GE.AND P1, PT, R10, 0x1, PT ;  /* 0x000000010a00780c */ /* 0x001fd60003f26270 */
[----:B------:R-:W-:Y:S05]  /*28a0*/  @!P0 BRA `(.L_x_29) ;  /* 0x0000000400048947 */ /* 0x000fea0003800000 */
[----:B------:R-:W-:Y:S02]  /*28b0*/  WARPGROUP.DEPBAR.LE gsb0, 0x0 ;  /* 0x00008000000079c5 */ /* 0x000fe40000010000 */
[----:B------:R-:W-:Y:S01]  /*28c0*/  FADD R141, R24, R141 ;  /* 0x0000008d188d7221 */ /* 0x000fe20000000000 */
        /* <DEDUP_REMOVED lines=62> */
[----:B------:R-:W-:-:S07]  /*2cb0*/  FADD R14, R14, R87 ;  /* 0x000000570e0e7221 */ /* 0x000fce0000000000 */
.L_x_29:
[----:B------:R-:W-:Y:S02]  /*2cc0*/  WARPGROUP.DEPBAR.LE gsb0, 0x0 ;  /* 0x00008000000079c5 */ /* 0x000fe40000010000 */
[----:B------:R-:W-:Y:S05]  /*2cd0*/  @!P1 BRA `(.L_x_30) ;  /* 0x0000000000409947 */ /* 0x000fea0003800000 */
[----:B------:R-:W-:-:S13]  /*2ce0*/  ISETP.NE.AND P0, PT, R138, 0x3, PT ;  /* 0x000000038a00780c */ /* 0x000fda0003f05270 */
[----:B------:R-:W-:Y:S05]  /*2cf0*/  @!P0 BRA `(.L_x_31) ;  /* 0x0000000000048947 */ /* 0x000fea0003800000 */
[----:B------:R-:W-:Y:S01]  /*2d00*/  BPT.TRAP 0x1 ;  /* 0x000000040000795c */ /* 0x000fe20000300000 */
.L_x_31:
[----:B------:R-:W-:Y:S01]  /*2d10*/  UISETP.LT.AND UP0, UPT, UR9, 0x1, UPT ;  /* 0x000000010900788c */ /* 0x000fe2000bf01270 */
[----:B------:R-:W-:-:S03]  /*2d20*/  ISETP.GT.U32.AND P0, PT, R4, 0x1, PT ;  /* 0x000000010400780c */ /* 0x000fc60003f04070 */
[----:B------:R-:W-:-:S04]  /*2d30*/  USEL UR8, UR9, 0x1, UP0 ;  /* 0x0000000109087887 */ /* 0x000fc80008000000 */
[----:B------:R-:W-:-:S04]  /*2d40*/  UIADD3 UR8, UR5, UR9, -UR8 ;  /* 0x0000000905087290 */ /* 0x000fc8000fffe808 */
[----:B------:R-:W-:-:S04]  /*2d50*/  USHF.R.U32.HI UR6, URZ, 0x2, UR8 ;  /* 0x000000023f067899 */ /* 0x000fc80008011608 */
[----:B------:R-:W-:-:S04]  /*2d60*/  UIMAD.WIDE.U32 UR6, UR6, 0x24924925, URZ ;  /* 0x24924925060678a5 */ /* 0x000fc8000f8e003f */
[----:B------:R-:W-:-:S04]  /*2d70*/  UIMAD UR6, UR7, -0x1c, UR8 ;  /* 0xffffffe4070678a4 */ /* 0x000fc8000f8e0208 */
[----:B------:R-:W-:-:S04]  /*2d80*/  ULEA UR6, UR6, UR10, 0x3 ;  /* 0x0000000a06067291 */ /* 0x000fc8000f8e183f */
[----:B------:R-:W-:-:S04]  /*2d90*/  UIADD3 UR6, UR6, 0xe0, URZ ;  /* 0x000000e006067890 */ /* 0x000fc8000fffe03f */
[----:B------:R-:W-:-:S09]  /*2da0*/  UPRMT UR6, URZ, 0x654, UR6 ;  /* 0x000006543f067896 */ /* 0x000fd20008000006 */
[----:B------:R-:W-:Y:S01]  /*2db0*/  SYNCS.ARRIVE.TRANS64.RED.A1T0 RZ, [UR6], RZ ;  /* 0x000000ffffff79a7 */ /* 0x000fe20008100406 */
[----:B------:R-:W-:Y:S05]  /*2dc0*/  @P0 BRA `(.L_x_30) ;  /* 0x0000000000040947 */ /* 0x000fea0003800000 */
[----:B------:R-:W-:Y:S01]  /*2dd0*/  BPT.TRAP 0x1 ;  /* 0x000000040000795c */ /* 0x000fe20000300000 */
.L_x_30:
[----:B------:R-:W0:Y:S01]  /*2de0*/  LDC R26, c[0x0][0x288] ;  /* 0x0000a200ff1a7b82 */ /* 0x000e220000000800 */
[--C-:B------:R-:W-:Y:S01]  /*2df0*/  SHF.R.U32.HI R10, RZ, 0x2, R0.reuse ;  /* 0x00000002ff0a7819 */ /* 0x100fe20000011600 */
[----:B------:R-:W-:Y:S01]  /*2e00*/  IMAD.SHL.U32 R29, R7, 0x80, RZ ;  /* 0x00000080071d7824 */ /* 0x000fe200078e00ff */
[----:B------:R-:W-:Y:S01]  /*2e10*/  SHF.R.U32.HI R25, RZ, 0x7, R0 ;  /* 0x00000007ff197819 */ /* 0x000fe20000011600 */
[----:B------:R-:W-:Y:S01]  /*2e20*/  UIADD3 UR5, UR9, UR5, URZ ;  /* 0x0000000509057290 */ /* 0x000fe2000fffe03f */
[----:B------:R-:W-:Y:S01]  /*2e30*/  LOP3.LUT R11, R10, 0x7, RZ, 0xc0, !PT ;  /* 0x000000070a0b7812 */ /* 0x000fe200078ec0ff */
[----:B------:R-:W-:Y:S01]  /*2e40*/  IMAD.SHL.U32 R31, R6, 0x80, RZ ;  /* 0x00000080061f7824 */ /* 0x000fe200078e00ff */
[----:B------:R-:W-:Y:S01]  /*2e50*/  LOP3.LUT R10, R25, 0x1, RZ, 0xc0, !PT ;  /* 0x00000001190a7812 */ /* 0x000fe200078ec0ff */
[----:B------:R-:W-:Y:S01]  /*2e60*/  UISETP.GT.U32.AND UP0, UPT, UR5, 0x1b, UPT ;  /* 0x0000001b0500788c */ /* 0x000fe2000bf04070 */
[----:B------:R-:W-:Y:S01]  /*2e70*/  LOP3.LUT R24, R0, 0x60, RZ, 0xc0, !PT ;  /* 0x0000006000187812 */ /* 0x000fe200078ec0ff */
[----:B------:R-:W-:Y:S01]  /*2e80*/  ULDC UR12, c[0x0][0x284] ;  /* 0x0000a100000c7ab9 */ /* 0x000fe20000000800 */
[----:B------:R-:W-:Y:S01]  /*2e90*/  UISETP.GE.U32.AND UP1, UPT, UR9, 0x1c, UPT ;  /* 0x0000001c0900788c */ /* 0x000fe2000bf26070 */
[----:B------:R-:W-:Y:S01]  /*2ea0*/  IMAD.SHL.U32 R30, R10, 0x40, RZ ;  /* 0x000000400a1e7824 */ /* 0x000fe200078e00ff */
[----:B------:R-:W-:Y:S01]  /*2eb0*/  SHF.R.U32.HI R28, RZ, 0x1, R24 ;  /* 0x00000001ff1c7819 */ /* 0x000fe20000011618 */
[----:B------:R-:W-:Y:S01]  /*2ec0*/  UISETP.LT.U32.AND UP0, UPT, UR9, 0x1c, UP0 ;  /* 0x0000001c0900788c */ /* 0x000fe20008701070 */
[----:B------:R-:W-:Y:S01]  /*2ed0*/  LOP3.LUT R24, R0, 0x3, RZ, 0xc0, !PT ;  /* 0x0000000300187812 */ /* 0x000fe200078ec0ff */
[----:B------:R-:W-:Y:S01]  /*2ee0*/  USHF.R.U32.HI UR6, URZ, 0x2, UR5 ;  /* 0x000000023f067899 */ /* 0x000fe20008011605 */
[--C-:B------:R-:W-:Y:S01]  /*2ef0*/  IADD3 R25, RZ, -R28, -R11.reuse ;  /* 0x8000001cff197210 */ /* 0x100fe20007ffe80b */
[----:B------:R-:W-:Y:S01]  /*2f00*/  USEL UR8, URZ, 0x1, !UP0 ;  /* 0x000000013f087887 */ /* 0x000fe2000c000000 */
[----:B------:R-:W-:Y:S01]  /*2f10*/  LOP3.LUT R11, R30, 0x40, R11, 0xe2, !PT ;  /* 0x000000401e0b7812 */ /* 0x000fe200078ee20b */
[----:B------:R-:W-:Y:S01]  /*2f20*/  ULDC.64 UR10, c[0x0][0x5d0] ;  /* 0x00017400000a7ab9 */ /* 0x000fe20000000a00 */
[----:B------:R-:W-:Y:S01]  /*2f30*/  SHF.R.S32.HI R34, RZ, 0x1f, R5 ;  /* 0x0000001fff227819 */ /* 0x000fe20000011405 */
[----:B------:R-:W-:Y:S01]  /*2f40*/  IMAD R10, R10, -0x40, R25 ;  /* 0xffffffc00a0a7824 */ /* 0x000fe200078e0219 */
[----:B------:R-:W-:Y:S01]  /*2f50*/  UIMAD.WIDE.U32 UR6, UR6, 0x24924925, URZ ;  /* 0x24924925060678a5 */ /* 0x000fe2000f8e003f */
[----:B0-----:R-:W-:Y:S01]  /*2f60*/  IMAD R30, R24, -0x2, R26 ;  /* 0xfffffffe181e7824 */ /* 0x001fe200078e021a */
[----:B------:R-:W-:Y:S01]  /*2f70*/  ISETP.GE.AND P0, PT, R29, R26, PT ;  /* 0x0000001a1d00720c */ /* 0x000fe20003f06270 */
[----:B------:R-:W-:Y:S01]  /*2f80*/  IMAD.SHL.U32 R24, R0, 0x2, RZ ;  /* 0x0000000200187824 */ /* 0x000fe200078e00ff */
[----:B------:R-:W-:Y:S01]  /*2f90*/  ULOP3.LUT UR4, UR4, UR8, URZ, 0x3c, !UPT ;  /* 0x0000000804047292 */ /* 0x000fe2000f8e3c3f */
[----:B------:R-:W-:Y:S01]  /*2fa0*/  IMAD R32, R34, UR10, RZ ;  /* 0x0000000a22207c24 */ /* 0x000fe2000f8e02ff */
[----:B------:R-:W-:Y:S01]  /*2fb0*/  ISETP.GE.OR P0, PT, R31, UR12, P0 ;  /* 0x0000000c1f007c0c */ /* 0x000fe20008706670 */
[----:B------:R-:W-:Y:S01]  /*2fc0*/  IMAD.WIDE R26, R6, 0x80, RZ ;  /* 0x00000080061a7825 */ /* 0x000fe200078e02ff */
[----:B------:R-:W-:Y:S01]  /*2fd0*/  LOP3.LUT R24, R29, 0x6, R24, 0xf8, !PT ;  /* 0x000000061d187812 */ /* 0x000fe200078ef818 */
[----:B------:R-:W-:Y:S01]  /*2fe0*/  UIMAD UR5, UR7, -0x1c, UR5 ;  /* 0xffffffe4070578a4 */ /* 0x000fe2000f8e0205 */
[----:B------:R-:W-:Y:S01]  /*2ff0*/  IADD3 R36, -R31, UR12, R10 ;  /* 0x0000000c1f247c10 */ /* 0x000fe2000fffe10a */
[----:B------:R-:W-:Y:S01]  /*3000*/  IMAD R33, R5, UR11, R32 ;  /* 0x0000000b05217c24 */ /* 0x000fe2000f8e0220 */
[----:B------:R-:W-:Y:S01]  /*3010*/  SHF.R.S32.HI R25, RZ, 0x1f, R24 ;  /* 0x0000001fff197819 */ /* 0x000fe20000011418 */
[----:B------:R-:W-:Y:S01]  /*3020*/  @UP1 ULOP3.LUT UR4, UR4, 0x1, UR7, 0x78, !UPT ;  /* 0x0000000104041892 */ /* 0x000fe2000f8e7807 */
[----:B------:R-:W-:Y:S01]  /*3030*/  LOP3.LUT R35, R26, R11, R28, 0xfe, !PT ;  /* 0x0000000b1a237212 */ /* 0x000fe200078efe1c */
[----:B------:R-:W-:-:S02]  /*3040*/  IMAD.IADD R29, R30, 0x1, -R29 ;  /* 0x000000011e1d7824 */ /* 0x000fc400078e0a1d */
[----:B------:R-:W-:-:S04]  /*3050*/  IMAD.WIDE.U32 R6, R5, UR10, R24 ;  /* 0x0000000a05067c25 */ /* 0x000fc8000f8e0018 */
[----:B------:R-:W-:Y:S02]  /*3060*/  IMAD.IADD R7, R7, 0x1, R33 ;  /* 0x0000000107077824 */ /* 0x000fe400078e0221 */
[----:B------:R-:W-:Y:S01]  /*3070*/  IMAD.MOV.U32 R28, RZ, RZ, -0x1 ;  /* 0xffffffffff1c7424 */ /* 0x000fe200078e00ff */
[----:B------:R-:W-:Y:S06]  /*3080*/  @P0 BRA `(.L_x_32) ;  /* 0x0000004400a40947 */ /* 0x000fec0003800000 */
[----:B------:R-:W0:Y:S01]  /*3090*/  LDC.64 R32, c[0x0][0x5c8] ;  /* 0x00017200ff207b82 */ /* 0x000e220000000a00 */
[----:B------:R-:W-:Y:S01]  /*30a0*/  ULDC.64 UR6, c[0x0][0x5c0] ;  /* 0x0001700000067ab9 */ /* 0x000fe20000000a00 */
[----:B------:R-:W-:Y:S01]  /*30b0*/  BSSY B0, `(.L_x_32) ;  /* 0x0000466000007945 */ /* 0x000fe20003800000 */
[-C--:B0-----:R-:W-:Y:S02]  /*30c0*/  IMAD R10, R27, R32.reuse, RZ ;  /* 0x000000201b0a7224 */ /* 0x081fe400078e02ff */
[----:B------:R-:W-:-:S04]  /*30d0*/  IMAD.WIDE.U32 R6, R35, R32, R6 ;  /* 0x0000002023067225 */ /* 0x000fc800078e0006 */
[----:B------:R-:W-:Y:S01]  /*30e0*/  IMAD R31, R35, R33, R10 ;  /* 0x00000021231f7224 */ /* 0x000fe200078e020a */
[----:B------:R-:W-:Y:S02]  /*30f0*/  LEA R11, P0, R32, R6, 0x3 ;  /* 0x00000006200b7211 */ /* 0x000fe400078018ff */
[----:B------:R-:W-:Y:S01]  /*3100*/  IADD3 R10, P1, R6, UR6, RZ ;  /* 0x00000006060a7c10 */ /* 0x000fe2000ff3e0ff */
[----:B------:R-:W-:Y:S01]  /*3110*/  IMAD.IADD R31, R7, 0x1, R31 ;  /* 0x00000001071f7824 */ /* 0x000fe200078e021f */
[----:B------:R-:W-:-:S04]  /*3120*/  IADD3 R6, P3, R11, UR6, RZ ;  /* 0x000000060b067c10 */ /* 0x000fc8000ff7e0ff */
[----:B------:R-:W-:Y:S02]  /*3130*/  LEA.HI.X R7, R32, R31, R33, 0x3, P0 ;  /* 0x0000001f20077211 */ /* 0x000fe400000f1c21 */
[----:B---3-5:R-:W-:Y:S02]  /*3140*/  FSETP.NEU.AND P0, PT, R9, RZ, PT ;  /* 0x000000ff0900720b */ /* 0x028fe40003f0d000 */
[----:B------:R-:W-:Y:S02]  /*3150*/  IADD3.X R11, R31, UR7, RZ, P1, !PT ;  /* 0x000000071f0b7c10 */ /* 0x000fe40008ffe4ff */
[----:B------:R-:W-:-:S09]  /*3160*/  IADD3.X R7, R7, UR7, RZ, P3, !PT ;  /* 0x0000000707077c10 */ /* 0x000fd20009ffe4ff */
[----:B------:R-:W-:Y:S05]  /*3170*/  @!P0 BRA `(.L_x_33) ;  /* 0x00000034005c8947 */ /* 0x000fea0003800000 */
[----:B------:R-:W-:Y:S01]  /*3180*/  ULDC.64 UR6, c[0x0][0x5b8] ;  /* 0x00016e0000067ab9 */ /* 0x000fe20000000a00 */
[----:B------:R-:W-:Y:S01]  /*3190*/  ISETP.GE.AND P0, PT, R36, 0x1, PT ;  /* 0x000000012400780c */ /* 0x000fe20003f06270 */
[----:B------:R-:W-:Y:S01]  /*31a0*/  IMAD R32, R34, UR6, RZ ;  /* 0x0000000622207c24 */ /* 0x000fe2000f8e02ff */
[----:B------:R-:W-:Y:S01]  /*31b0*/  ULDC.64 UR10, c[0x0][0x5a8] ;  /* 0x00016a00000a7ab9 */ /* 0x000fe20000000a00 */
[----:B------:R-:W-:Y:S01]  /*31c0*/  IMAD.WIDE.U32 R30, R5, UR6, R24 ;  /* 0x00000006051e7c25 */ /* 0x000fe2000f8e0018 */
[----:B------:R-:W-:Y:S01]  /*31d0*/  ISETP.LT.OR P4, PT, R29, 0x1, !P0 ;  /* 0x000000011d00780c */ /* 0x000fe20004781670 */
[----:B------:R-:W-:Y:S02]  /*31e0*/  BSSY B1, `(.L_x_34) ;  /* 0x000000c000017945 */ /* 0x000fe40003800000 */
[----:B------:R-:W-:Y:S01]  /*31f0*/  IMAD R5, R5, UR7, R32 ;  /* 0x0000000705057c24 */ /* 0x000fe2000f8e0220 */
[----:B------:R-:W-:-:S03]  /*3200*/  ULDC.64 UR6, c[0x0][0x5b0] ;  /* 0x00016c0000067ab9 */ /* 0x000fc60000000a00 */
[----:B------:R-:W-:Y:S02]  /*3210*/  IMAD.IADD R31, R31, 0x1, R5 ;  /* 0x000000011f1f7824 */ /* 0x000fe400078e0205 */
[----:B------:R-:W-:Y:S02]  /*3220*/  IMAD R5, R27, UR6, RZ ;  /* 0x000000061b057c24 */ /* 0x000fe4000f8e02ff */
[----:B------:R-:W-:-:S04]  /*3230*/  IMAD.WIDE.U32 R24, R35, UR6, R30 ;  /* 0x0000000623187c25 */ /* 0x000fc8000f8e001e */
[----:B------:R-:W-:Y:S01]  /*3240*/  IMAD R5, R35, UR7, R5 ;  /* 0x0000000723057c24 */ /* 0x000fe2000f8e0205 */
[----:B------:R-:W-:-:S04]  /*3250*/  IADD3 R24, P1, R24, UR10, RZ ;  /* 0x0000000a18187c10 */ /* 0x000fc8000ff3e0ff */
[--C-:B------:R-:W-:Y:S02]  /*3260*/  IADD3.X R25, R25, UR11, R5.reuse, P1, !PT ;  /* 0x0000000b19197c10 */ /* 0x100fe40008ffe405 */
[----:B------:R-:W-:Y:S01]  /*3270*/  PRMT R5, RZ, 0x7610, R5 ;  /* 0x00007610ff057816 */ /* 0x000fe20000000005 */
[----:B------:R-:W-:Y:S06]  /*3280*/  @P4 BRA `(.L_x_35) ;  /* 0x0000000000044947 */ /* 0x000fec0003800000 */
[----:B------:R0:W5:Y:S02]  /*3290*/  LDG.E.U8 R5, desc[UR18][R24.64] ;  /* 0x0000001218057981 */ /* 0x000164000c1e1100 */
.L_x_35:
[----:B------:R-:W-:Y:S05]  /*32a0*/  BSYNC B1 ;  /* 0x0000000000017941 */ /* 0x000fea0003800000 */
.L_x_34:
[----:B-----5:R-:W-:Y:S01]  /*32b0*/  LOP3.LUT R5, R5, 0xff, RZ, 0xc0, !PT ;  /* 0x000000ff05057812 */ /* 0x020fe200078ec0ff */
[----:B------:R-:W-:Y:S01]  /*32c0*/  BSSY B1, `(.L_x_36) ;  /* 0x000000b000017945 */ /* 0x000fe20003800000 */
[----:B------:R-:W-:Y:S02]  /*32d0*/  ISETP.LT.OR P3, PT, R29, 0x2, !P0 ;  /* 0x000000021d00780c */ /* 0x000fe40004761670 */
[----:B------:R-:W-:-:S05]  /*32e0*/  F2FP.F16.E5M2.UNPACK_B R5, R5 ;  /* 0x00000005ff05723e */ /* 0x000fca00020004ff */
[----:B------:R-:W-:Y:S01]  /*32f0*/  HADD2.F32 R32, -RZ, R5.H0_H0 ;  /* 0x20000005ff207230 */ /* 0x000fe20000004100 */
[----:B------:R-:W-:-:S04]  /*3300*/  PRMT R5, RZ, 0x7610, R5 ;  /* 0x00007610ff057816 */ /* 0x000fc80000000005 */
[----:B------:R-:W-:-:S04]  /*3310*/  FMUL R32, R32, R9 ;  /* 0x0000000920207220 */ /* 0x000fc80000400000 */
[----:B--2---:R-:W-:-:S05]  /*3320*/  FFMA R32, R141, R8, R32 ;  /* 0x000000088d207223 */ /* 0x004fca0000000020 */
[----:B------:R-:W-:-:S05]  /*3330*/  F2FP.SATFINITE.E5M2.F32.PACK_AB_MERGE_C R33, RZ, R32, RZ ;  /* 0x00000020ff21723e */ /* 0x000fca00048060ff */
[----:B------:R1:W-:Y:S01]  /*3340*/  @!P4 STG.E.U8 desc[UR18][R10.64], R33 ;  /* 0x000000210a00c986 */ /* 0x0003e2000c101112 */
[----:B------:R-:W-:Y:S05]  /*3350*/  @P3 BRA `(.L_x_37) ;  /* 0x0000000000043947 */ /* 0x000fea0003800000 */
[----:B------:R2:W5:Y:S02]  /*3360*/  LDG.E.U8 R5, desc[UR18][R24.64+0x1] ;  /* 0x0000011218057981 */ /* 0x000564000c1e1100 */
.L_x_37:
[----:B------:R-:W-:Y:S05]  /*3370*/  BSYNC B1 ;  /* 0x0000000000017941 */ /* 0x000fea0003800000 */
.L_x_36:
[----:B-----5:R-:W-:Y:S01]  /*3380*/  LOP3.LUT R5, R5, 0xff, RZ, 0xc0, !PT ;  /* 0x000000ff05057812 */ /* 0x020fe200078ec0ff */
[----:B------:R-:W-:Y:S01]  /*3390*/  BSSY B1, `(.L_x_38) ;  /* 0x0000013000017945 */ /* 0x000fe20003800000 */
[----:B-1----:R-:W-:Y:S02]  /*33a0*/  IADD3 R33, P1, R35, 0x8, RZ ;  /* 0x0000000823217810 */ /* 0x002fe40007f3e0ff */
[----:B------:R-:W-:-:S03]  /*33b0*/  F2FP.F16.E5M2.UNPACK_B R5, R5 ;  /* 0x00000005ff05723e */ /* 0x000fc600020004ff */
[----:B------:R-:W-:Y:S01]  /*33c0*/  IMAD.X R27, RZ, RZ, R27, P1 ;  /* 0x000000ffff1b7224 */ /* 0x000fe200008e061b */
[----:B------:R-:W-:Y:S01]  /*33d0*/  ISETP.GE.AND P1, PT, R36, 0x9, PT ;  /* 0x000000092400780c */ /* 0x000fe20003f26270 */
[----:B------:R-:W-:Y:S02]  /*33e0*/  HADD2.F32 R26, -RZ, R5.H0_H0 ;  /* 0x20000005ff1a7230 */ /* 0x000fe40000004100 */
[----:B------:R-:W-:Y:S01]  /*33f0*/  IMAD.WIDE.U32 R30, R33, UR6, R30 ;  /* 0x00000006211e7c25 */ /* 0x000fe2000f8e001e */
[----:B------:R-:W-:-:S03]  /*3400*/  ISETP.LT.OR P5, PT, R29, 0x1, !P1 ;  /* 0x000000011d00780c */ /* 0x000fc60004fa1670 */
[----:B------:R-:W-:Y:S01]  /*3410*/  FMUL R5, R26, R9 ;  /* 0x000000091a057220 */ /* 0x000fe20000400000 */
[----:B------:R-:W-:-:S03]  /*3420*/  IMAD R26, R27, UR6, RZ ;  /* 0x000000061b1a7c24 */ /* 0x000fc6000f8e02ff */
[----:B------:R-:W-:Y:S01]  /*3430*/  FFMA R5, R136, R8, R5 ;  /* 0x0000000888057223 */ /* 0x000fe20000000005 */
[----:B------:R-:W-:Y:S01]  /*3440*/  IMAD R33, R33, UR7, R26 ;  /* 0x0000000721217c24 */ /* 0x000fe2000f8e021a */
[----:B------:R-:W-:-:S03]  /*3450*/  IADD3 R26, P4, R30, UR10, RZ ;  /* 0x0000000a1e1a7c10 */ /* 0x000fc6000ff9e0ff */
[----:B------:R-:W-:Y:S02]  /*3460*/  F2FP.SATFINITE.E5M2.F32.PACK_AB_MERGE_C R35, RZ, R5, RZ ;  /* 0x00000005ff23723e */ /* 0x000fe400048060ff */
[----:B------:R-:W-:Y:S02]  /*3470*/  IADD3.X R27, R31, UR11, R33, P4, !PT ;  /* 0x0000000b1f1b7c10 */ /* 0x000fe4000a7fe421 */
[----:B------:R-:W-:Y:S01]  /*3480*/  PRMT R5, RZ, 0x7610, R5 ;  /* 0x00007610ff057816 */ /* 0x000fe20000000005 */
[----:B------:R1:W-:Y:S01]  /*3490*/  @!P3 STG.E.U8 desc[UR18][R10.64+0x1], R35 ;  /* 0x000001230a00b986 */ /* 0x0003e2000c101112 */
[----:B------:R-:W-:Y:S05]  /*34a0*/  @P5 BRA `(.L_x_39) ;  /* 0x0000000000045947 */ /* 0x000fea0003800000 */
[----:B------:R3:W5:Y:S02]  /*34b0*/  LDG.E.U8 R5, desc[UR18][R26.64] ;  /* 0x000000121a057981 */ /* 0x000764000c1e1100 */
.L_x_39:
[----:B------:R-:W-:Y:S05]  /*34c0*/  BSYNC B1 ;  /* 0x0000000000017941 */ /* 0x000fea0003800000 */
.L_x_38:
[----:B-----5:R-:W-:Y:S01]  /*34d0*/  LOP3.LUT R5, R5, 0xff, RZ, 0xc0, !PT ;  /* 0x000000ff05057812 */ /* 0x020fe200078ec0ff */
[----:B------:R-:W-:Y:S01]  /*34e0*/  BSSY B1, `(.L_x_40) ;  /* 0x000000b000017945 */ /* 0x000fe20003800000 */
[----:B------:R-:W-:Y:S02]  /*34f0*/  ISETP.LT.OR P3, PT, R29, 0x2, !P1 ;  /* 0x000000021d00780c */ /* 0x000fe40004f61670 */
[----:B------:R-:W-:-:S05]  /*3500*/  F2FP.F16.E5M2.UNPACK_B R5, R5 ;  /* 0x00000005ff05723e */ /* 0x000fca00020004ff */
[----:B------:R-:W-:Y:S01]  /*3510*/  HADD2.F32 R30, -RZ, R5.H0_H0 ;  /* 0x20000005ff1e7230 */ /* 0x000fe20000004100 */
[----:B------:R-:W-:-:S04]  /*3520*/  PRMT R5, RZ, 0x7610, R5 ;  /* 0x00007610ff057816 */ /* 0x000fc80000000005 */
[----:B------:R-:W-:-:S04]  /*3530*/  FMUL R30, R30, R9 ;  /* 0x000000091e1e7220 */ /* 0x000fc80000400000 */
[----:B------:R-:W-:-:S05]  /*3540*/  FFMA R30, R139, R8, R30 ;  /* 0x000000088b1e7223 */ /* 0x000fca000000001e */
[----:B------:R-:W-:-:S05]  /*3550*/  F2FP.SATFINITE.E5M2.F32.PACK_AB_MERGE_C R31, RZ, R30, RZ ;  /* 0x0000001eff1f723e */ /* 0x000fca00048060ff */
[----:B------:R4:W-:Y:S01]  /*3560*/  @!P5 STG.E.U8 desc[UR18][R6.64], R31 ;  /* 0x0000001f0600d986 */ /* 0x0009e2000c101112 */
[----:B------:R-:W-:Y:S05]  /*3570*/  @P3 BRA `(.L_x_41) ;  /* 0x0000000000043947 */ /* 0x000fea0003800000 */
[----:B------:R0:W5:Y:S02]  /*3580*/  LDG.E.U8 R5, desc[UR18][R26.64+0x1] ;  /* 0x000001121a057981 */ /* 0x000164000c1e1100 */
.L_x_41:
[----:B------:R-:W-:Y:S05]  /*3590*/  BSYNC B1 ;  /* 0x0000000000017941 */ /* 0x000fea0003800000 */
.L_x_40:
[----:B-----5:R-:W-:Y:S01]  /*35a0*/  LOP3.LUT R5, R5, 0xff, RZ, 0xc0, !PT ;  /* 0x000000ff05057812 */ /* 0x020fe200078ec0ff */
[----:B------:R-:W-:Y:S01]  /*35b0*/  BSSY B1, `(.L_x_42) ;  /* 0x000000b000017945 */ /* 0x000fe20003800000 */
[----:B------:R-:W-:Y:S02]  /*35c0*/  ISETP.LT.OR P4, PT, R29, 0x9, !P0 ;  /* 0x000000091d00780c */ /* 0x000fe40004781670 */
[----:B------:R-:W-:-:S05]  /*35d0*/  F2FP.F16.E5M2.UNPACK_B R5, R5 ;  /* 0x00000005ff05723e */ /* 0x000fca00020004ff */
[----:B------:R-:W-:-:S05]  /*35e0*/  HADD2.F32 R30, -RZ, R5.H0_H0 ;  /* 0x20000005ff1e7230 */ /* 0x000fca0000004100 */
[----:B------:R-:W-:-:S04]  /*35f0*/  FMUL R5, R30, R9 ;  /* 0x000000091e057220 */ /* 0x000fc80000400000 */
[----:B------:R-:W-:-:S05]  /*3600*/  FFMA R5, R134, R8, R5 ;  /* 0x0000000886057223 */ /* 0x000fca0000000005 */
[----:B----4-:R-:W-:Y:S02]  /*3610*/  F2FP.SATFINITE.E5M2.F32.PACK_AB_MERGE_C R31, RZ, R5, RZ ;  /* 0x00000005ff1f723e */ /* 0x010fe400048060ff */
[----:B------:R-:W-:-:S03]  /*3620*/  PRMT R5, RZ, 0x7610, R5 ;  /* 0x00007610ff057816 */ /* 0x000fc60000000005 */
[----:B------:R4:W-:Y:S01]  /*3630*/  @!P3 STG.E.U8 desc[UR18][R6.64+0x1], R31 ;  /* 0x0000011f0600b986 */ /* 0x0009e2000c101112 */
[----:B------:R-:W-:Y:S05]  /*3640*/  @P4 BRA `(.L_x_43) ;  /* 0x0000000000044947 */ /* 0x000fea0003800000 */
[----:B------:R0:W5:Y:S02]  /*3650*/  LDG.E.U8 R5, desc[UR18][R24.64+0x8] ;  /* 0x0000081218057981 */ /* 0x000164000c1e1100 */
.L_x_43:
[----:B------:R-:W-:Y:S05]  /*3660*/  BSYNC B1 ;  /* 0x0000000000017941 */ /* 0x000fea0003800000 */
.L_x_42:
        /* <DEDUP_REMOVED lines=8> */
[----:B----4-:R-:W-:-:S05]  /*36f0*/  F2FP.SATFINITE.E5M2.F32.PACK_AB_MERGE_C R31, RZ, R30, RZ ;  /* 0x0000001eff1f723e */ /* 0x010fca00048060ff */
[----:B------:R4:W-:Y:S01]  /*3700*/  @!P4 STG.E.U8 desc[UR18][R10.64+0x8], R31 ;  /* 0x0000081f0a00c986 */ /* 0x0009e2000c101112 */
[----:B------:R-:W-:Y:S05]  /*3710*/  @P3 BRA `(.L_x_45) ;  /* 0x0000000000043947 */ /* 0x000fea0003800000 */
[----:B------:R0:W5:Y:S02]  /*3720*/  LDG.E.U8 R5, desc[UR18][R24.64+0x9] ;  /* 0x0000091218057981 */ /* 0x000164000c1e1100 */
.L_x_45:
[----:B------:R-:W-:Y:S05]  /*3730*/  BSYNC B1 ;  /* 0x0000000000017941 */ /* 0x000fea0003800000 */
.L_x_44:
        /* <DEDUP_REMOVED lines=12> */
.L_x_47:
[----:B------:R-:W-:Y:S05]  /*3800*/  BSYNC B1 ;  /* 0x0000000000017941 */ /* 0x000fea0003800000 */
.L_x_46:
        /* <DEDUP_REMOVED lines=12> */
.L_x_49:
[----:B------:R-:W-:Y:S05]  /*38d0*/  BSYNC B1 ;  /* 0x0000000000017941 */ /* 0x000fea0003800000 */
.L_x_48:
        /* <DEDUP_REMOVED lines=12> */
.L_x_51:
[----:B------:R-:W-:Y:S05]  /*39a0*/  BSYNC B1 ;  /* 0x0000000000017941 */ /* 0x000fea0003800000 */
.L_x_50:
        /* <DEDUP_REMOVED lines=12> */
.L_x_53:
[----:B------:R-:W-:Y:S05]  /*3a70*/  BSYNC B1 ;  /* 0x0000000000017941 */ /* 0x000fea0003800000 */
.L_x_52:
        /* <DEDUP_REMOVED lines=12> */
.L_x_55:
[----:B------:R-:W-:Y:S05]  /*3b40*/  BSYNC B1 ;  /* 0x0000000000017941 */ /* 0x000fea0003800000 */
.L_x_54:
        /* <DEDUP_REMOVED lines=12> */
.L_x_57:
[----:B------:R-:W-:Y:S05]  /*3c10*/  BSYNC B1 ;  /* 0x0000000000017941 */ /* 0x000fea0003800000 */
.L_x_56:
        /* <DEDUP_REMOVED lines=12> */
.L_x_59:
[----:B------:R-:W-:Y:S05]  /*3ce0*/  BSYNC B1 ;  /* 0x0000000000017941 */ /* 0x000fea0003800000 */
.L_x_58:
        /* <DEDUP_REMOVED lines=12> */
.L_x_61:
[----:B------:R-:W-:Y:S05]  /*3db0*/  BSYNC B1 ;  /* 0x0000000000017941 */ /* 0x000fea0003800000 */
.L_x_60:
        /* <DEDUP_REMOVED lines=12> */
.L_x_63:
[----:B------:R-:W-:Y:S05]  /*3e80*/  BSYNC B1 ;  /* 0x0000000000017941 */ /* 0x000fea0003800000 */
.L_x_62:
        /* <DEDUP_REMOVED lines=12> */
.L_x_65:
[----:B------:R-:W-:Y:S05]  /*3f50*/  BSYNC B1 ;  /* 0x0000000000017941 */ /* 0x000fea0003800000 */
.L_x_64:
        /* <DEDUP_REMOVED lines=12> */
.L_x_67:
[----:B------:R-:W-:Y:S05]  /*4020*/  BSYNC B1 ;  /* 0x0000000000017941 */ /* 0x000fea0003800000 */
.L_x_66:
        /* <DEDUP_REMOVED lines=12> */
.L_x_69:
[----:B------:R-:W-:Y:S05]  /*40f0*/  BSYNC B1 ;  /* 0x0000000000017941 */ /* 0x000fea0003800000 */
.L_x_68:
        /* <DEDUP_REMOVED lines=12> */
.L_x_71:
[----:B------:R-:W-:Y:S05]  /*41c0*/  BSYNC B1 ;  /* 0x0000000000017941 */ /* 0x000fea0003800000 */
.L_x_70:
        /* <DEDUP_REMOVED lines=12> */
.L_x_73:
[----:B------:R-:W-:Y:S05]  /*4290*/  BSYNC B1 ;  /* 0x0000000000017941 */ /* 0x000fea0003800000 */
.L_x_72:
        /* <DEDUP_REMOVED lines=12> */
.L_x_75:
[----:B------:R-:W-:Y:S05]  /*4360*/  BSYNC B1 ;  /* 0x0000000000017941 */ /* 0x000fea0003800000 */
.L_x_74:
        /* <DEDUP_REMOVED lines=12> */
.L_x_77:
[----:B------:R-:W-:Y:S05]  /*4430*/  BSYNC B1 ;  /* 0x0000000000017941 */ /* 0x000fea0003800000 */
.L_x_76:
        /* <DEDUP_REMOVED lines=12> */
.L_x_79:
[----:B------:R-:W-:Y:S05]  /*4500*/  BSYNC B1 ;  /* 0x0000000000017941 */ /* 0x000fea0003800000 */
.L_x_78:
        /* <DEDUP_REMOVED lines=12> */
.L_x_81:
[----:B------:R-:W-:Y:S05]  /*45d0*/  BSYNC B1 ;  /* 0x0000000000017941 */ /* 0x000fea0003800000 */
.L_x_80:
        /* <DEDUP_REMOVED lines=12> */
.L_x_83:
[----:B------:R-:W-:Y:S05]  /*46a0*/  BSYNC B1 ;  /* 0x0000000000017941 */ /* 0x000fea0003800000 */
.L_x_82:
        /* <DEDUP_REMOVED lines=12> */
.L_x_85:
[----:B------:R-:W-:Y:S05]  /*4770*/  BSYNC B1 ;  /* 0x0000000000017941 */ /* 0x000fea0003800000 */
.L_x_84:
        /* <DEDUP_REMOVED lines=12> */
.L_x_87:
[----:B------:R-:W-:Y:S05]  /*4840*/  BSYNC B1 ;  /* 0x0000000000017941 */ /* 0x000fea0003800000 */
.L_x_86:
        /* <DEDUP_REMOVED lines=12> */
.L_x_89:
[----:B------:R-:W-:Y:S05]  /*4910*/  BSYNC B1 ;  /* 0x0000000000017941 */ /* 0x000fea0003800000 */
.L_x_88:
        /* <DEDUP_REMOVED lines=12> */
.L_x_91:
[----:B------:R-:W-:Y:S05]  /*49e0*/  BSYNC B1 ;  /* 0x0000000000017941 */ /* 0x000fea0003800000 */
.L_x_90:
        /* <DEDUP_REMOVED lines=12> */
.L_x_93:
[----:B------:R-:W-:Y:S05]  /*4ab0*/  BSYNC B1 ;  /* 0x0000000000017941 */ /* 0x000fea0003800000 */
.L_x_92:
        /* <DEDUP_REMOVED lines=12> */
.L_x_95:
[----:B------:R-:W-:Y:S05]  /*4b80*/  BSYNC B1 ;  /* 0x0000000000017941 */ /* 0x000fea0003800000 */
.L_x_94:
        /* <DEDUP_REMOVED lines=12> */
.L_x_97:
[----:B------:R-:W-:Y:S05]  /*4c50*/  BSYNC B1 ;  /* 0x0000000000017941 */ /* 0x000fea0003800000 */
.L_x_96:
        /* <DEDUP_REMOVED lines=12> */
.L_x_99:
[----:B------:R-:W-:Y:S05]  /*4d20*/  BSYNC B1 ;  /* 0x0000000000017941 */ /* 0x000fea0003800000 */
.L_x_98:
        /* <DEDUP_REMOVED lines=12> */
.L_x_101:
[----:B------:R-:W-:Y:S05]  /*4df0*/  BSYNC B1 ;  /* 0x0000000000017941 */ /* 0x000fea0003800000 */
.L_x_100:
        /* <DEDUP_REMOVED lines=12> */
.L_x_103:
[----:B------:R-:W-:Y:S05]  /*4ec0*/  BSYNC B1 ;  /* 0x0000000000017941 */ /* 0x000fea0003800000 */
.L_x_102:
        /* <DEDUP_REMOVED lines=12> */
.L_x_105:
[----:B------:R-:W-:Y:S05]  /*4f90*/  BSYNC B1 ;  /* 0x0000000000017941 */ /* 0x000fea0003800000 */
.L_x_104:
        /* <DEDUP_REMOVED lines=12> */
.L_x_107:
[----:B------:R-:W-:Y:S05]  /*5060*/  BSYNC B1 ;  /* 0x0000000000017941 */ /* 0x000fea0003800000 */
.L_x_106:
        /* <DEDUP_REMOVED lines=12> */
.L_x_109:
[----:B------:R-:W-:Y:S05]  /*5130*/  BSYNC B1 ;  /* 0x0000000000017941 */ /* 0x000fea0003800000 */
.L_x_108:
        /* <DEDUP_REMOVED lines=12> */
.L_x_111:
[----:B------:R-:W-:Y:S05]  /*5200*/  BSYNC B1 ;  /* 0x0000000000017941 */ /* 0x000fea0003800000 */
.L_x_110:
        /* <DEDUP_REMOVED lines=12> */
.L_x_113:
[----:B------:R-:W-:Y:S05]  /*52d0*/  BSYNC B1 ;  /* 0x0000000000017941 */ /* 0x000fea0003800000 */
.L_x_112:
        /* <DEDUP_REMOVED lines=12> */
.L_x_115:
[----:B------:R-:W-:Y:S05]  /*53a0*/  BSYNC B1 ;  /* 0x0000000000017941 */ /* 0x000fea0003800000 */
.L_x_114:
        /* <DEDUP_REMOVED lines=12> */
.L_x_117:
[----:B------:R-:W-:Y:S05]  /*5470*/  BSYNC B1 ;  /* 0x0000000000017941 */ /* 0x000fea0003800000 */
.L_x_116:
        /* <DEDUP_REMOVED lines=12> */
.L_x_119:
[----:B------:R-:W-:Y:S05]  /*5540*/  BSYNC B1 ;  /* 0x0000000000017941 */ /* 0x000fea0003800000 */
.L_x_118:
        /* <DEDUP_REMOVED lines=12> */
.L_x_121:
[----:B------:R-:W-:Y:S05]  /*5610*/  BSYNC B1 ;  /* 0x0000000000017941 */ /* 0x000fea0003800000 */
.L_x_120:
        /* <DEDUP_REMOVED lines=12> */
.L_x_123:
[----:B------:R-:W-:Y:S05]  /*56e0*/  BSYNC B1 ;  /* 0x0000000000017941 */ /* 0x000fea0003800000 */
.L_x_122:
        /* <DEDUP_REMOVED lines=12> */
.L_x_125:
[----:B------:R-:W-:Y:S05]  /*57b0*/  BSYNC B1 ;  /* 0x0000000000017941 */ /* 0x000fea0003800000 */
.L_x_124:
        /* <DEDUP_REMOVED lines=12> */
.L_x_127:
[----:B------:R-:W-:Y:S05]  /*5880*/  BSYNC B1 ;  /* 0x0000000000017941 */ /* 0x000fea0003800000 */
.L_x_126:
        /* <DEDUP_REMOVED lines=12> */
.L_x_129:
[----:B------:R-:W-:Y:S05]  /*5950*/  BSYNC B1 ;  /* 0x0000000000017941 */ /* 0x000fea0003800000 */
.L_x_128:
        /* <DEDUP_REMOVED lines=12> */
.L_x_131:
[----:B------:R-:W-:Y:S05]  /*5a20*/  BSYNC B1 ;  /* 0x0000000000017941 */ /* 0x000fea0003800000 */
.L_x_130:
        /* <DEDUP_REMOVED lines=12> */
.L_x_133:
[----:B------:R-:W-:Y:S05]  /*5af0*/  BSYNC B1 ;  /* 0x0000000000017941 */ /* 0x000fea0003800000 */
.L_x_132:
        /* <DEDUP_REMOVED lines=12> */
.L_x_135:
[----:B------:R-:W-:Y:S05]  /*5bc0*/  BSYNC B1 ;  /* 0x0000000000017941 */ /* 0x000fea0003800000 */
.L_x_134:
        /* <DEDUP_REMOVED lines=12> */
.L_x_137:
[----:B------:R-:W-:Y:S05]  /*5c90*/  BSYNC B1 ;  /* 0x0000000000017941 */ /* 0x000fea0003800000 */
.L_x_136:
        /* <DEDUP_REMOVED lines=12> */
.L_x_139:
[----:B------:R-:W-:Y:S05]  /*5d60*/  BSYNC B1 ;  /* 0x0000000000017941 */ /* 0x000fea0003800000 */
.L_x_138:
        /* <DEDUP_REMOVED lines=12> */
.L_x_141:
[----:B------:R-:W-:Y:S05]  /*5e30*/  BSYNC B1 ;  /* 0x0000000000017941 */ /* 0x000fea0003800000 */
.L_x_140:
        /* <DEDUP_REMOVED lines=12> */
.L_x_143:
[----:B------:R-:W-:Y:S05]  /*5f00*/  BSYNC B1 ;  /* 0x0000000000017941 */ /* 0x000fea0003800000 */
.L_x_142:
        /* <DEDUP_REMOVED lines=12> */
.L_x_145:
[----:B------:R-:W-:Y:S05]  /*5fd0*/  BSYNC B1 ;  /* 0x0000000000017941 */ /* 0x000fea0003800000 */
.L_x_144:
[----:B-----5:R-:W-:Y:S01]  /*5fe0*/  LOP3.LUT R5, R5, 0xff, RZ, 0xc0, !PT ;  /* 0x000000ff05057812 */ /* 0x020fe200078ec0ff */
[----:B------:R-:W-:Y:S01]  /*5ff0*/  BSSY B1, `(.L_x_146) ;  /* 0x000000b000017945 */ /* 0x000fe20003800000 */
[----:B------:R-:W-:Y:S02]  /*6000*/  ISETP.LT.OR P4, PT, R29, 0x71, !P0 ;  /* 0x000000711d00780c */ /* 0x000fe40004781670 */
[----:B------:R-:W-:-:S05]  /*6010*/  F2FP.F16.E5M2.UNPACK_B R5, R5 ;  /* 0x00000005ff05723e */ /* 0x000fca00020004ff */
[----:B------:R-:W-:-:S05]  /*6020*/  HADD2.F32 R18, -RZ, R5.H0_H0 ;  /* 0x20000005ff127230 */ /* 0x000fca0000004100 */
[----:B------:R-:W-:-:S04]  /*6030*/  FMUL R5, R18, R9 ;  /* 0x0000000912057220 */ /* 0x000fc80000400000 */
[----:B------:R-:W-:-:S05]  /*6040*/  FFMA R5, R20, R8, R5 ;  /* 0x0000000814057223 */ /* 0x000fca0000000005 */
[----:B0-----:R-:W-:Y:S02]  /*6050*/  F2FP.SATFINITE.E5M2.F32.PACK_AB_MERGE_C R23, RZ, R5, RZ ;  /* 0x00000005ff17723e */ /* 0x001fe400048060ff */
[----:B------:R-:W-:-:S03]  /*6060*/  PRMT R5, RZ, 0x7610, R5 ;  /* 0x00007610ff057816 */ /* 0x000fc60000000005 */
[----:B------:R0:W-:Y:S01]  /*6070*/  @!P3 STG.E.U8 desc[UR18][R6.64+0x69], R23 ;  /* 0x000069170600b986 */ /* 0x0001e2000c101112 */
[----:B------:R-:W-:Y:S05]  /*6080*/  @P4 BRA `(.L_x_147) ;  /* 0x0000000000044947 */ /* 0x000fea0003800000 */
[----:B------:R0:W5:Y:S02]  /*6090*/  LDG.E.U8 R5, desc[UR18][R24.64+0x70] ;  /* 0x0000701218057981 */ /* 0x000164000c1e1100 */
.L_x_147:
[----:B------:R-:W-:Y:S05]  /*60a0*/  BSYNC B1 ;  /* 0x0000000000017941 */ /* 0x000fea0003800000 */
.L_x_146:
        /* <DEDUP_REMOVED lines=12> */
.L_x_149:
[----:B------:R-:W-:Y:S05]  /*6170*/  BSYNC B1 ;  /* 0x0000000000017941 */ /* 0x000fea0003800000 */
.L_x_148:
        /* <DEDUP_REMOVED lines=12> */
.L_x_151:
[----:B------:R-:W-:Y:S05]  /*6240*/  BSYNC B1 ;  /* 0x0000000000017941 */ /* 0x000fea0003800000 */
.L_x_150:
        /* <DEDUP_REMOVED lines=8> */
[----:B0-----:R-:W-:-:S05]  /*62d0*/  F2FP.SATFINITE.E5M2.F32.PACK_AB_MERGE_C R17, RZ, R18, RZ ;  /* 0x00000012ff11723e */ /* 0x001fca00048060ff */
[----:B------:R0:W-:Y:S01]  /*62e0*/  @!P4 STG.E.U8 desc[UR18][R6.64+0x70], R17 ;  /* 0x000070110600c986 */ /* 0x0001e2000c101112 */
[----:B------:R-:W-:Y:S05]  /*62f0*/  @P3 BRA `(.L_x_153) ;  /* 0x0000000000043947 */ /* 0x000fea0003800000 */
[----:B------:R0:W5:Y:S02]  /*6300*/  LDG.E.U8 R5, desc[UR18][R26.64+0x71] ;  /* 0x000071121a057981 */ /* 0x000164000c1e1100 */
.L_x_153:
[----:B------:R-:W-:Y:S05]  /*6310*/  BSYNC B1 ;  /* 0x0000000000017941 */ /* 0x000fea0003800000 */
.L_x_152:
        /* <DEDUP_REMOVED lines=12> */
.L_x_155:
[----:B------:R-:W-:Y:S05]  /*63e0*/  BSYNC B1 ;  /* 0x0000000000017941 */ /* 0x000fea0003800000 */
.L_x_154:
        /* <DEDUP_REMOVED lines=12> */
.L_x_157:
[----:B------:R-:W-:Y:S05]  /*64b0*/  BSYNC B1 ;  /* 0x0000000000017941 */ /* 0x000fea0003800000 */
.L_x_156:
        /* <DEDUP_REMOVED lines=12> */
.L_x_159:
[----:B------:R-:W-:Y:S05]  /*6580*/  BSYNC B1 ;  /* 0x0000000000017941 */ /* 0x000fea0003800000 */
.L_x_158:
[----:B-----5:R-:W-:Y:S01]  /*6590*/  LOP3.LUT R5, R5, 0xff, RZ, 0xc0, !PT ;  /* 0x000000ff05057812 */ /* 0x020fe200078ec0ff */
[----:B------:R-:W-:Y:S01]  /*65a0*/  BSSY B1, `(.L_x_160) ;  /* 0x000000b000017945 */ /* 0x000fe20003800000 */
[----:B------:R-:W-:Y:S02]  /*65b0*/  ISETP.LT.OR P1, PT, R29, 0x7a, !P1 ;  /* 0x0000007a1d00780c */ /* 0x000fe40004f21670 */
[----:B------:R-:W-:-:S05]  /*65c0*/  F2FP.F16.E5M2.UNPACK_B R5, R5 ;  /* 0x00000005ff05723e */ /* 0x000fca00020004ff */
[----:B01--4-:R-:W-:Y:S01]  /*65d0*/  HADD2.F32 R10, -RZ, R5.H0_H0 ;  /* 0x20000005ff0a7230 */ /* 0x013fe20000004100 */
[----:B------:R-:W-:-:S04]  /*65e0*/  PRMT R5, RZ, 0x7610, R5 ;  /* 0x00007610ff057816 */ /* 0x000fc80000000005 */
[----:B------:R-:W-:-:S04]  /*65f0*/  FMUL R10, R10, R9 ;  /* 0x000000090a0a7220 */ /* 0x000fc80000400000 */
[----:B------:R-:W-:-:S05]  /*6600*/  FFMA R10, R15, R8, R10 ;  /* 0x000000080f0a7223 */ /* 0x000fca000000000a */
[----:B------:R-:W-:-:S05]  /*6610*/  F2FP.SATFINITE.E5M2.F32.PACK_AB_MERGE_C R11, RZ, R10, RZ ;  /* 0x0000000aff0b723e */ /* 0x000fca00048060ff */
[----:B------:R0:W-:Y:S01]  /*6620*/  @!P3 STG.E.U8 desc[UR18][R6.64+0x78], R11 ;  /* 0x0000780b0600b986 */ /* 0x0001e2000c101112 */
[----:B------:R-:W-:Y:S05]  /*6630*/  @P1 BRA `(.L_x_161) ;  /* 0x0000000000041947 */ /* 0x000fea0003800000 */
[----:B------:R1:W5:Y:S02]  /*6640*/  LDG.E.U8 R5, desc[UR18][R26.64+0x79] ;  /* 0x000079121a057981 */ /* 0x000364000c1e1100 */
.L_x_161:
[----:B------:R-:W-:Y:S05]  /*6650*/  BSYNC B1 ;  /* 0x0000000000017941 */ /* 0x000fea0003800000 */
.L_x_160:
[----:B------:R-:W-:Y:S05]  /*6660*/  @P1 BRA `(.L_x_162) ;  /* 0x0000001000281947 */ /* 0x000fea0003800000 */
[----:B-----5:R-:W-:-:S04]  /*6670*/  LOP3.LUT R5, R5, 0xff, RZ, 0xc0, !PT ;  /* 0x000000ff05057812 */ /* 0x020fc800078ec0ff */
[----:B------:R-:W-:-:S05]  /*6680*/  F2FP.F16.E5M2.UNPACK_B R5, R5 ;  /* 0x00000005ff05723e */ /* 0x000fca00020004ff */
[----:B------:R-:W-:-:S05]  /*6690*/  HADD2.F32 R10, -RZ, R5.H0_H0 ;  /* 0x20000005ff0a7230 */ /* 0x000fca0000004100 */
[----:B------:R-:W-:-:S04]  /*66a0*/  FMUL R5, R10, R9 ;  /* 0x000000090a057220 */ /* 0x000fc80000400000 */
[----:B------:R-:W-:-:S05]  /*66b0*/  FFMA R5, R14, R8, R5 ;  /* 0x000000080e057223 */ /* 0x000fca0000000005 */
[----:B------:R-:W-:-:S05]  /*66c0*/  F2FP.SATFINITE.E5M2.F32.PACK_AB_MERGE_C R5, RZ, R5, RZ ;  /* 0x00000005ff05723e */ /* 0x000fca00048060ff */
[----:B------:R4:W-:Y:S01]  /*66d0*/  STG.E.U8 desc[UR18][R6.64+0x79], R5 ;  /* 0x0000790506007986 */ /* 0x0009e2000c101112 */
[----:B------:R-:W-:Y:S05]  /*66e0*/  BRA `(.L_x_162) ;  /* 0x0000001000087947 */ /* 0x000fea0003800000 */
.L_x_33:
[----:B------:R-:W-:Y:S01]  /*66f0*/  ISETP.GE.AND P1, PT, R36, 0x1, PT ;  /* 0x000000012400780c */ /* 0x000fe20003f26270 */
[-C--:B--2---:R-:W-:Y:S01]  /*6700*/  FMUL R141, R141, R8.reuse ;  /* 0x000000088d8d7220 */ /* 0x084fe20000400000 */
[-C--:B------:R-:W-:Y:S01]  /*6710*/  FMUL R136, R136, R8.reuse ;  /* 0x0000000888887220 */ /* 0x080fe20000400000 */
[----:B------:R-:W-:Y:S01]  /*6720*/  ISETP.GE.AND P0, PT, R36, 0x9, PT ;  /* 0x000000092400780c */ /* 0x000fe20003f06270 */
[-C--:B------:R-:W-:Y:S01]  /*6730*/  FMUL R139, R139, R8.reuse ;  /* 0x000000088b8b7220 */ /* 0x080fe20000400000 */
[C---:B------:R-:W-:Y:S01]  /*6740*/  ISETP.LT.OR P4, PT, R29.reuse, 0x1, !P1 ;  /* 0x000000011d00780c */ /* 0x040fe20004f81670 */
[-C--:B------:R-:W-:Y:S01]  /*6750*/  FMUL R134, R134, R8.reuse ;  /* 0x0000000886867220 */ /* 0x080fe20000400000 */
[----:B------:R-:W-:Y:S01]  /*6760*/  ISETP.LT.OR P5, PT, R29, 0x2, !P1 ;  /* 0x000000021d00780c */ /* 0x000fe20004fa1670 */
[-C--:B------:R-:W-:Y:S01]  /*6770*/  FMUL R137, R137, R8.reuse ;  /* 0x0000000889897220 */ /* 0x080fe20000400000 */
[----:B------:R-:W-:Y:S01]  /*6780*/  F2FP.SATFINITE.E5M2.F32.PACK_AB_MERGE_C R141, RZ, R141, RZ ;  /* 0x0000008dff8d723e */ /* 0x000fe200048060ff */
[----:B------:R-:W-:Y:S01]  /*6790*/  FMUL R132, R132, R8 ;  /* 0x0000000884847220 */ /* 0x000fe20000400000 */
[----:B------:R-:W-:Y:S01]  /*67a0*/  F2FP.SATFINITE.E5M2.F32.PACK_AB_MERGE_C R5, RZ, R136, RZ ;  /* 0x00000088ff05723e */ /* 0x000fe200048060ff */
[-C--:B------:R-:W-:Y:S01]  /*67b0*/  FMUL R135, R135, R8.reuse ;  /* 0x0000000887877220 */ /* 0x080fe20000400000 */
[C---:B------:R-:W-:Y:S01]  /*67c0*/  ISETP.LT.OR P3, PT, R29.reuse, 0x1, !P0 ;  /* 0x000000011d00780c */ /* 0x040fe20004761670 */
[-C--:B------:R-:W-:Y:S01]  /*67d0*/  FMUL R130, R130, R8.reuse ;  /* 0x0000000882827220 */ /* 0x080fe20000400000 */
[----:B------:R-:W-:Y:S01]  /*67e0*/  ISETP.LT.OR P6, PT, R29, 0xa, !P1 ;  /* 0x0000000a1d00780c */ /* 0x000fe20004fc1670 */
[-C--:B------:R-:W-:Y:S01]  /*67f0*/  FMUL R133, R133, R8.reuse ;  /* 0x0000000885857220 */ /* 0x080fe20000400000 */
[----:B------:R-:W-:Y:S01]  /*6800*/  F2FP.SATFINITE.E5M2.F32.PACK_AB_MERGE_C R139, RZ, R139, RZ ;  /* 0x0000008bff8b723e */ /* 0x000fe200048060ff */
[----:B------:R-:W-:Y:S01]  /*6810*/  @!P4 STG.E.U8 desc[UR18][R10.64], R141 ;  /* 0x0000008d0a00c986 */ /* 0x000fe2000c101112 */
[C---:B------:R-:W-:Y:S01]  /*6820*/  ISETP.LT.OR P4, PT, R29.reuse, 0x2, !P0 ;  /* 0x000000021d00780c */ /* 0x040fe20004781670 */
[----:B------:R-:W-:Y:S01]  /*6830*/  FMUL R128, R128, R8 ;  /* 0x0000000880807220 */ /* 0x000fe20000400000 */
[----:B------:R-:W-:Y:S01]  /*6840*/  F2FP.SATFINITE.E5M2.F32.PACK_AB_MERGE_C R25, RZ, R134, RZ ;  /* 0x00000086ff19723e */ /* 0x000fe200048060ff */
[----:B------:R0:W-:Y:S01]  /*6850*/  @!P5 STG.E.U8 desc[UR18][R10.64+0x1], R5 ;  /* 0x000001050a00d986 */ /* 0x0001e2000c101112 */
[----:B------:R-:W-:Y:S01]  /*6860*/  ISETP.LT.OR P5, PT, R29, 0x9, !P1 ;  /* 0x000000091d00780c */ /* 0x000fe20004fa1670 */
[-C--:B------:R-:W-:Y:S01]  /*6870*/  FMUL R131, R131, R8.reuse ;  /* 0x0000000883837220 */ /* 0x080fe20000400000 */
[----:B------:R-:W-:Y:S01]  /*6880*/  F2FP.SATFINITE.E5M2.F32.PACK_AB_MERGE_C R137, RZ, R137, RZ ;  /* 0x00000089ff89723e */ /* 0x000fe200048060ff */
[----:B------:R-:W-:Y:S01]  /*6890*/  @!P3 STG.E.U8 desc[UR18][R6.64], R139 ;  /* 0x0000008b0600b986 */ /* 0x000fe2000c101112 */
[----:B------:R-:W-:Y:S01]  /*68a0*/  ISETP.LT.OR P3, PT, R29, 0x9, !P0 ;  /* 0x000000091d00780c */ /* 0x000fe20004761670 */
[-C--:B------:R-:W-:Y:S01]  /*68b0*/  FMUL R126, R126, R8.reuse ;  /* 0x000000087e7e7220 */ /* 0x080fe20000400000 */
[----:B------:R-:W-:Y:S01]  /*68c0*/  F2FP.SATFINITE.E5M2.F32.PACK_AB_MERGE_C R135, RZ, R135, RZ ;  /* 0x00000087ff87723e */ /* 0x000fe200048060ff */
[-C--:B------:R-:W-:Y:S01]  /*68d0*/  FMUL R129, R129, R8.reuse ;  /* 0x0000000881817220 */ /* 0x080fe20000400000 */
[----:B------:R-:W-:Y:S01]  /*68e0*/  F2FP.SATFINITE.E5M2.F32.PACK_AB_MERGE_C R133, RZ, R133, RZ ;  /* 0x00000085ff85723e */ /* 0x000fe200048060ff */
[----:B------:R1:W-:Y:S01]  /*68f0*/  @!P4 STG.E.U8 desc[UR18][R6.64+0x1], R25 ;  /* 0x000001190600c986 */ /* 0x0003e2000c101112 */
[C---:B------:R-:W-:Y:S01]  /*6900*/  ISETP.LT.OR P4, PT, R29.reuse, 0xa, !P0 ;  /* 0x0000000a1d00780c */ /* 0x040fe20004781670 */
[----:B------:R-:W-:Y:S01]  /*6910*/  FMUL R124, R124, R8 ;  /* 0x000000087c7c7220 */ /* 0x000fe20000400000 */
[----:B0-----:R-:W-:Y:S01]  /*6920*/  F2FP.SATFINITE.E5M2.F32.PACK_AB_MERGE_C R5, RZ, R132, RZ ;  /* 0x00000084ff05723e */ /* 0x001fe200048060ff */
[----:B------:R-:W-:Y:S01]  /*6930*/  @!P5 STG.E.U8 desc[UR18][R10.64+0x8], R137 ;  /* 0x000008890a00d986 */ /* 0x000fe2000c101112 */
[----:B------:R-:W-:Y:S01]  /*6940*/  ISETP.LT.OR P5, PT, R29, 0x11, !P1 ;  /* 0x000000111d00780c */ /* 0x000fe20004fa1670 */
[-C--:B------:R-:W-:Y:S01]  /*6950*/  FMUL R127, R127, R8.reuse ;  /* 0x000000087f7f7220 */ /* 0x080fe20000400000 */
[----:B------:R-:W-:Y:S01]  /*6960*/  F2FP.SATFINITE.E5M2.F32.PACK_AB_MERGE_C R131, RZ, R131, RZ ;  /* 0x00000083ff83723e */ /* 0x000fe200048060ff */
[----:B------:R0:W-:Y:S01]  /*6970*/  @!P6 STG.E.U8 desc[UR18][R10.64+0x9], R5 ;  /* 0x000009050a00e986 */ /* 0x0001e2000c101112 */
[----:B------:R-:W-:Y:S01]  /*6980*/  ISETP.LT.OR P6, PT, R29, 0x12, !P1 ;  /* 0x000000121d00780c */ /* 0x000fe20004fc1670 */
[----:B------:R-:W-:Y:S01]  /*6990*/  FMUL R122, R122, R8 ;  /* 0x000000087a7a7220 */ /* 0x000fe20000400000 */
[----:B------:R-:W-:Y:S01]  /*69a0*/  F2FP.SATFINITE.E5M2.F32.PACK_AB_MERGE_C R129, RZ, R129, RZ ;  /* 0x00000081ff81723e */ /* 0x000fe200048060ff */
[----:B------:R-:W-:Y:S01]  /*69b0*/  @!P3 STG.E.U8 desc[UR18][R6.64+0x8], R135 ;  /* 0x000008870600b986 */ /* 0x000fe2000c101112 */
[----:B-1----:R-:W-:Y:S01]  /*69c0*/  F2FP.SATFINITE.E5M2.F32.PACK_AB_MERGE_C R25, RZ, R130, RZ ;  /* 0x00000082ff19723e */ /* 0x002fe200048060ff */
[-C--:B------:R-:W-:Y:S01]  /*69d0*/  FMUL R125, R125, R8.reuse ;  /* 0x000000087d7d7220 */ /* 0x080fe20000400000 */
[C---:B------:R-:W-:Y:S01]  /*69e0*/  ISETP.LT.OR P3, PT, R29.reuse, 0x11, !P0 ;  /* 0x000000111d00780c */ /* 0x040fe20004761670 */
[-C--:B------:R-:W-:Y:S01]  /*69f0*/  FMUL R120, R120, R8.reuse ;  /* 0x0000000878787220 */ /* 0x080fe20000400000 */
[----:B------:R-:W-:Y:S01]  /*6a00*/  F2FP.SATFINITE.E5M2.F32.PACK_AB_MERGE_C R127, RZ, R127, RZ ;  /* 0x0000007fff7f723e */ /* 0x000fe200048060ff */
[----:B------:R1:W-:Y:S01]  /*6a10*/  @!P4 STG.E.U8 desc[UR18][R6.64+0x9], R25 ;  /* 0x000009190600c986 */ /* 0x0003e2000c101112 */
[----:B------:R-:W-:Y:S01]  /*6a20*/  ISETP.LT.OR P4, PT, R29, 0x12, !P0 ;  /* 0x000000121d00780c */ /* 0x000fe20004781670 */
[----:B------:R-:W-:Y:S01]  /*6a30*/  FMUL R123, R123, R8 ;  /* 0x000000087b7b7220 */ /* 0x000fe20000400000 */
[----:B0-----:R-:W-:Y:S01]  /*6a40*/  F2FP.SATFINITE.E5M2.F32.PACK_AB_MERGE_C R5, RZ, R128, RZ ;  /* 0x00000080ff05723e */ /* 0x001fe200048060ff */
[----:B------:R-:W-:Y:S01]  /*6a50*/  @!P5 STG.E.U8 desc[UR18][R10.64+0x10], R133 ;  /* 0x000010850a00d986 */ /* 0x000fe2000c101112 */
[C---:B------:R-:W-:Y:S01]  /*6a60*/  ISETP.LT.OR P5, PT, R29.reuse, 0x19, !P1 ;  /* 0x000000191d00780c */ /* 0x040fe20004fa1670 */
[-C--:B------:R-:W-:Y:S01]  /*6a70*/  FMUL R118, R118, R8.reuse ;  /* 0x0000000876767220 */ /* 0x080fe20000400000 */
[----:B------:R-:W-:Y:S01]  /*6a80*/  F2FP.SATFINITE.E5M2.F32.PACK_AB_MERGE_C R125, RZ, R125, RZ ;  /* 0x0000007dff7d723e */ /* 0x000fe200048060ff */
[----:B------:R0:W-:Y:S01]  /*6a90*/  @!P6 STG.E.U8 desc[UR18][R10.64+0x11], R5 ;  /* 0x000011050a00e986 */ /* 0x0001e2000c101112 */
[----:B------:R-:W-:Y:S01]  /*6aa0*/  ISETP.LT.OR P6, PT, R29, 0x1a, !P1 ;  /* 0x0000001a1d00780c */ /* 0x000fe20004fc1670 */
[-C--:B------:R-:W-:Y:S01]  /*6ab0*/  FMUL R121, R121, R8.reuse ;  /* 0x0000000879797220 */ /* 0x080fe20000400000 */
[----:B------:R-:W-:Y:S01]  /*6ac0*/  FMUL R116, R116, R8 ;  /* 0x0000000874747220 */ /* 0x000fe20000400000 */
[----:B-1----:R-:W-:Y:S01]  /*6ad0*/  F2FP.SATFINITE.E5M2.F32.PACK_AB_MERGE_C R25, RZ, R126, RZ ;  /* 0x0000007eff19723e */ /* 0x002fe200048060ff */
[----:B------:R-:W-:Y:S01]  /*6ae0*/  @!P3 STG.E.U8 desc[UR18][R6.64+0x10], R131 ;  /* 0x000010830600b986 */ /* 0x000fe2000c101112 */
[----:B------:R-:W-:Y:S01]  /*6af0*/  ISETP.LT.OR P3, PT, R29, 0x19, !P0 ;  /* 0x000000191d00780c */ /* 0x000fe20004761670 */
        /* <DEDUP_REMOVED lines=35> */
[----:B------:R-:W-:Y:S01]  /*6d30*/  ISETP.LT.OR P3, PT, R29, 0x29, !P0 ;  /* 0x000000291d00780c */ /* 0x000fe20004761670 */
[-C--:B------:R-:W-:Y:S01]  /*6d40*/  FMUL R109, R109, R8.reuse ;  /* 0x000000086d6d7220 */ /* 0x080fe20000400000 */
[-C--:B------:R-:W-:Y:S01]  /*6d50*/  FMUL R104, R104, R8.reuse ;  /* 0x0000000868687220 */ /* 0x080fe20000400000 */
        /* <DEDUP_REMOVED lines=104> */
[----:B------:R-:W-:-:S02]  /*73e0*/  ISETP.LT.OR P3, PT, R29, 0x59, !P0 ;  /* 0x000000591d00780c */ /* 0x000fc40004761670 */
[----:B------:R-:W-:Y:S01]  /*73f0*/  F2FP.SATFINITE.E5M2.F32.PACK_AB_MERGE_C R19, RZ, R19, RZ ;  /* 0x00000013ff13723e */ /* 0x000fe200048060ff */
[----:B------:R1:W-:Y:S01]  /*7400*/  @!P4 STG.E.U8 desc[UR18][R6.64+0x51], R25 ;  /* 0x000051190600c986 */ /* 0x0003e2000c101112 */
[C---:B------:R-:W-:Y:S02]  /*7410*/  ISETP.LT.OR P4, PT, R29.reuse, 0x5a, !P0 ;  /* 0x0000005a1d00780c */ /* 0x040fe40004781670 */
[----:B0-----:R-:W-:Y:S01]  /*7420*/  F2FP.SATFINITE.E5M2.F32.PACK_AB_MERGE_C R5, RZ, R92, RZ ;  /* 0x0000005cff05723e */ /* 0x001fe200048060ff */
[----:B------:R-:W-:Y:S01]  /*7430*/  @!P5 STG.E.U8 desc[UR18][R10.64+0x58], R97 ;  /* 0x000058610a00d986 */ /* 0x000fe2000c101112 */
[C---:B------:R-:W-:Y:S02]  /*7440*/  ISETP.LT.OR P5, PT, R29.reuse, 0x61, !P1 ;  /* 0x000000611d00780c */ /* 0x040fe40004fa1670 */
[----:B------:R-:W-:Y:S01]  /*7450*/  F2FP.SATFINITE.E5M2.F32.PACK_AB_MERGE_C R13, RZ, R13, RZ ;  /* 0x0000000dff0d723e */ /* 0x000fe200048060ff */
[----:B------:R0:W-:Y:S01]  /*7460*/  @!P6 STG.E.U8 desc[UR18][R10.64+0x59], R5 ;  /* 0x000059050a00e986 */ /* 0x0001e2000c101112 */
[----:B------:R-:W-:-:S02]  /*7470*/  ISETP.LT.OR P6, PT, R29, 0x62, !P1 ;  /* 0x000000621d00780c */ /* 0x000fc40004fc1670 */
[----:B------:R-:W-:Y:S01]  /*7480*/  F2FP.SATFINITE.E5M2.F32.PACK_AB_MERGE_C R15, RZ, R15, RZ ;  /* 0x0000000fff0f723e */ /* 0x000fe200048060ff */
[----:B------:R-:W-:Y:S01]  /*7490*/  @!P3 STG.E.U8 desc[UR18][R6.64+0x58], R95 ;  /* 0x0000585f0600b986 */ /* 0x000fe2000c101112 */
[----:B-1----:R-:W-:Y:S02]  /*74a0*/  F2FP.SATFINITE.E5M2.F32.PACK_AB_MERGE_C R25, RZ, R90, RZ ;  /* 0x0000005aff19723e */ /* 0x002fe400048060ff */
[----:B------:R-:W-:-:S03]  /*74b0*/  ISETP.LT.OR P3, PT, R29, 0x61, !P0 ;  /* 0x000000611d00780c */ /* 0x000fc60004761670 */
[----:B------:R1:W-:Y:S01]  /*74c0*/  @!P4 STG.E.U8 desc[UR18][R6.64+0x59], R25 ;  /* 0x000059190600c986 */ /* 0x0003e2000c101112 */
[C---:B------:R-:W-:Y:S02]  /*74d0*/  ISETP.LT.OR P4, PT, R29.reuse, 0x62, !P0 ;  /* 0x000000621d00780c */ /* 0x040fe40004781670 */
[----:B0-----:R-:W-:Y:S01]  /*74e0*/  F2FP.SATFINITE.E5M2.F32.PACK_AB_MERGE_C R5, RZ, R88, RZ ;  /* 0x00000058ff05723e */ /* 0x001fe200048060ff */
[----:B------:R-:W-:Y:S01]  /*74f0*/  @!P5 STG.E.U8 desc[UR18][R10.64+0x60], R93 ;  /* 0x0000605d0a00d986 */ /* 0x000fe2000c101112 */
[----:B------:R-:W-:-:S03]  /*7500*/  ISETP.LT.OR P5, PT, R29, 0x69, !P1 ;  /* 0x000000691d00780c */ /* 0x000fc60004fa1670 */
[----:B------:R0:W-:Y:S01]  /*7510*/  @!P6 STG.E.U8 desc[UR18][R10.64+0x61], R5 ;  /* 0x000061050a00e986 */ /* 0x0001e2000c101112 */
[C---:B------:R-:W-:Y:S02]  /*7520*/  ISETP.LT.OR P6, PT, R29.reuse, 0x6a, !P1 ;  /* 0x0000006a1d00780c */ /* 0x040fe40004fc1670 */
[----:B-1----:R-:W-:Y:S01]  /*7530*/  F2FP.SATFINITE.E5M2.F32.PACK_AB_MERGE_C R25, RZ, R22, RZ ;  /* 0x00000016ff19723e */ /* 0x002fe200048060ff */
[----:B------:R-:W-:Y:S01]  /*7540*/  @!P3 STG.E.U8 desc[UR18][R6.64+0x60], R91 ;  /* 0x0000605b0600b986 */ /* 0x000fe2000c101112 */
        /* <DEDUP_REMOVED lines=11> */
[----:B------:R-:W-:Y:S01]  /*7600*/  @!P4 STG.E.U8 desc[UR18][R6.64+0x69], R25 ;  /* 0x000069190600c986 */ /* 0x000fe2000c101112 */
[C---:B------:R-:W-:Y:S02]  /*7610*/  ISETP.LT.OR P4, PT, R29.reuse, 0x79, !P1 ;  /* 0x000000791d00780c */ /* 0x040fe40004f81670 */
[C---:B------:R-:W-:Y:S01]  /*7620*/  ISETP.LT.OR P1, PT, R29.reuse, 0x7a, !P1 ;  /* 0x0000007a1d00780c */ /* 0x040fe20004f21670 */
[----:B------:R1:W-:Y:S01]  /*7630*/  @!P5 STG.E.U8 desc[UR18][R10.64+0x70], R21 ;  /* 0x000070150a00d986 */ /* 0x0003e2000c101112 */
[C---:B------:R-:W-:Y:S02]  /*7640*/  ISETP.LT.OR P5, PT, R29.reuse, 0x72, !P0 ;  /* 0x000000721d00780c */ /* 0x040fe400047a1670 */
[----:B0-----:R-:W-:Y:S01]  /*7650*/  F2FP.SATFINITE.E5M2.F32.PACK_AB_MERGE_C R5, RZ, R16, RZ ;  /* 0x00000010ff05723e */ /* 0x001fe200048060ff */
[----:B------:R0:W-:Y:S01]  /*7660*/  @!P6 STG.E.U8 desc[UR18][R10.64+0x71], R17 ;  /* 0x000071110a00e986 */ /* 0x0001e2000c101112 */
[C---:B------:R-:W-:Y:S02]  /*7670*/  ISETP.LT.OR P6, PT, R29.reuse, 0x79, !P0 ;  /* 0x000000791d00780c */ /* 0x040fe400047c1670 */
[----:B------:R-:W-:Y:S01]  /*7680*/  ISETP.LT.OR P0, PT, R29, 0x7a, !P0 ;  /* 0x0000007a1d00780c */ /* 0x000fe20004701670 */
[----:B------:R2:W-:Y:S01]  /*7690*/  @!P3 STG.E.U8 desc[UR18][R6.64+0x70], R19 ;  /* 0x000070130600b986 */ /* 0x0005e2000c101112 */
[----:B-1----:R-:W-:-:S05]  /*76a0*/  F2FP.SATFINITE.E5M2.F32.PACK_AB_MERGE_C R21, RZ, R14, RZ ;  /* 0x0000000eff15723e */ /* 0x002fca00048060ff */
[----:B------:R2:W-:Y:S01]  /*76b0*/  @!P5 STG.E.U8 desc[UR18][R6.64+0x71], R5 ;  /* 0x000071050600d986 */ /* 0x0005e2000c101112 */
[----:B0-----:R-:W-:-:S03]  /*76c0*/  F2FP.SATFINITE.E5M2.F32.PACK_AB_MERGE_C R17, RZ, R12, RZ ;  /* 0x0000000cff11723e */ /* 0x001fc600048060ff */
[----:B------:R2:W-:Y:S04]  /*76d0*/  @!P4 STG.E.U8 desc[UR18][R10.64+0x78], R13 ;  /* 0x0000780d0a00c986 */ /* 0x0005e8000c101112 */
[----:B------:R2:W-:Y:S04]  /*76e0*/  @!P1 STG.E.U8 desc[UR18][R10.64+0x79], R17 ;  /* 0x000079110a009986 */ /* 0x0005e8000c101112 */
[----:B------:R2:W-:Y:S04]  /*76f0*/  @!P6 STG.E.U8 desc[UR18][R6.64+0x78], R15 ;  /* 0x0000780f0600e986 */ /* 0x0005e8000c101112 */
[----:B------:R2:W-:Y:S02]  /*7700*/  @!P0 STG.E.U8 desc[UR18][R6.64+0x79], R21 ;  /* 0x0000791506008986 */ /* 0x0005e4000c101112 */
.L_x_162:
[----:B------:R-:W-:Y:S05]  /*7710*/  BSYNC B0 ;  /* 0x0000000000007941 */ /* 0x000fea0003800000 */
.L_x_32:
[----:B------:R-:W-:Y:S01]  /*7720*/  ULDC UR6, c[0x0][0xc] ;  /* 0x0000030000067ab9 */ /* 0x000fe20000000800 */
[----:B------:R-:W-:Y:S01]  /*7730*/  ULDC UR7, c[0x0][0x10] ;  /* 0x0000040000077ab9 */ /* 0x000fe20000000800 */
[----:B--2-45:R-:W2:Y:S01]  /*7740*/  LDC R5, c[0x0][0x14] ;  /* 0x00000500ff057b82 */ /* 0x034ea20000000800 */
[----:B------:R-:W-:Y:S01]  /*7750*/  UIMAD.WIDE.U32 UR6, UR6, UR7, URZ ;  /* 0x00000007060672a5 */ /* 0x000fe2000f8e003f */
[----:B0-----:R-:W-:Y:S01]  /*7760*/  PRMT R6, RZ, 0x7610, R6 ;  /* 0x00007610ff067816 */ /* 0x001fe20000000006 */
[----:B------:R-:W-:-:S04]  /*7770*/  IMAD.MOV.U32 R7, RZ, RZ, -0x1 ;  /* 0xffffffffff077424 */ /* 0x000fc800078e00ff */
[----:B--2---:R-:W-:-:S04]  /*7780*/  IMAD.WIDE.U32 R2, R5, UR6, R2 ;  /* 0x0000000605027c25 */ /* 0x004fc8000f8e0002 */
[----:B------:R-:W-:Y:S01]  /*7790*/  IMAD R5, R5, UR7, RZ ;  /* 0x0000000705057c24 */ /* 0x000fe2000f8e02ff */
[----:B------:R-:W-:Y:S02]  /*77a0*/  ULDC.64 UR6, c[0x0][0x650] ;  /* 0x0001940000067ab9 */ /* 0x000fe40000000a00 */
[----:B------:R-:W-:Y:S01]  /*77b0*/  ISETP.GE.U32.AND P0, PT, R2, UR6, PT ;  /* 0x0000000602007c0c */ /* 0x000fe2000bf06070 */
[----:B------:R-:W-:Y:S02]  /*77c0*/  IMAD.IADD R3, R3, 0x1, R5 ;  /* 0x0000000103037824 */ /* 0x000fe400078e0205 */
[----:B------:R-:W-:-:S03]  /*77d0*/  IMAD.MOV.U32 R5, RZ, RZ, -0x1 ;  /* 0xffffffffff057424 */ /* 0x000fc600078e00ff */
[----:B------:R-:W-:-:S13]  /*77e0*/  ISETP.GE.U32.AND.EX P0, PT, R3, UR7, PT, P0 ;  /* 0x0000000703007c0c */ /* 0x000fda000bf06100 */
[----:B------:R-:W-:Y:S05]  /*77f0*/  @P0 BRA `(.L_x_163) ;  /* 0x0000000400600947 */ /* 0x000fea0003800000 */
[----:B------:R-:W0:Y:S01]  /*7800*/  S2R R20, SR_CTAID.X ;  /* 0x0000000000147919 */ /* 0x000e220000002500 */
[----:B------:R-:W2:Y:S01]  /*7810*/  LDC.64 R14, c[0x0][0x628] ;  /* 0x00018a00ff0e7b82 */ /* 0x000ea20000000a00 */
[----:B------:R-:W-:Y:S01]  /*7820*/  ULDC UR6, c[0x0][0x150] ;  /* 0x0000540000067ab9 */ /* 0x000fe20000000800 */
[----:B------:R-:W-:Y:S01]  /*7830*/  IMAD.MOV.U32 R12, RZ, RZ, R2 ;  /* 0x000000ffff0c7224 */ /* 0x000fe200078e0002 */
[----:B------:R-:W4:Y:S01]  /*7840*/  S2R R22, SR_CTAID.Y ;  /* 0x0000000000167919 */ /* 0x000f220000002600 */
[----:B------:R-:W-:-:S04]  /*7850*/  IMAD.MOV.U32 R13, RZ, RZ, R3 ;  /* 0x000000ffff0d7224 */ /* 0x000fc800078e0003 */
[----:B------:R-:W1:Y:S08]  /*7860*/  LDC R23, c[0x0][0x144] ;  /* 0x00005100ff177b82 */ /* 0x000e700000000800 */
[----:B------:R-:W1:Y:S08]  /*7870*/  LDC R16, c[0x0][0x630] ;  /* 0x00018c00ff107b82 */ /* 0x000e700000000800 */
[----:B------:R-:W1:Y:S01]  /*7880*/  LDC.64 R18, c[0x0][0x620] ;  /* 0x00018800ff127b82 */ /* 0x000e620000000a00 */
[----:B--2---:R-:W-:-:S04]  /*7890*/  ISETP.NE.U32.AND P0, PT, R14, RZ, PT ;  /* 0x000000ff0e00720c */ /* 0x004fc80003f05070 */
[----:B------:R-:W-:Y:S02]  /*78a0*/  ISETP.NE.AND.EX P0, PT, R15, RZ, PT, P0 ;  /* 0x000000ff0f00720c */ /* 0x000fe40003f05300 */
[----:B0-----:R-:W-:-:S05]  /*78b0*/  I2FP.F32.U32 R5, R20 ;  /* 0x0000001400057245 */ /* 0x001fca0000201000 */
[----:B------:R-:W-:-:S04]  /*78c0*/  FMUL R5, R5, UR6 ;  /* 0x0000000605057c20 */ /* 0x000fc80008400000 */
[----:B------:R0:W2:Y:S02]  /*78d0*/  F2I.U32.TRUNC.NTZ R21, R5 ;  /* 0x0000000500157305 */ /* 0x0000a4000020f000 */
[----:B----4-:R-:W-:Y:S05]  /*78e0*/  @!P0 BRA `(.L_x_164) ;  /* 0x0000000000288947 */ /* 0x010fea0003800000 */
[----:B0-----:R-:W0:Y:S02]  /*78f0*/  LDC R5, c[0x0][0x634] ;  /* 0x00018d00ff057b82 */ /* 0x001e240000000800 */
        /* <DEDUP_REMOVED lines=9> */
.L_x_164:
[-CC-:B-1----:R-:W-:Y:S01]  /*7990*/  SHF.R.U64 R17, R12, R16.reuse, R13.reuse ;  /* 0x000000100c117219 */ /* 0x182fe2000000120d */
[----:B------:R-:W1:Y:S01]  /*79a0*/  LDC.64 R28, c[0x0][0x640] ;  /* 0x00019000ff1c7b82 */ /* 0x000e620000000a00 */
[----:B0-----:R-:W-:Y:S01]  /*79b0*/  SHF.R.U32.HI R5, RZ, R16, R13 ;  /* 0x00000010ff057219 */ /* 0x001fe2000001160d */
[----:B--2---:R-:W-:Y:S01]  /*79c0*/  IMAD.MOV R21, RZ, RZ, -R21 ;  /* 0x000000ffff157224 */ /* 0x004fe200078e0a15 */
[----:B------:R-:W-:Y:S01]  /*79d0*/  IADD3 R11, P0, RZ, -R17, RZ ;  /* 0x80000011ff0b7210 */ /* 0x000fe20007f1e0ff */
[----:B------:R-:W-:Y:S02]  /*79e0*/  ULDC UR6, c[0x0][0x154] ;  /* 0x0000550000067ab9 */ /* 0x000fe40000000800 */
[----:B------:R-:W-:Y:S02]  /*79f0*/  IMAD R23, R23, R21, R20 ;  /* 0x0000001517177224 */ /* 0x000fe400078e0214 */
[----:B------:R-:W0:Y:S01]  /*7a00*/  LDC R12, c[0x0][0x618] ;  /* 0x00018600ff0c7b82 */ /* 0x000e220000000800 */
[----:B------:R-:W-:-:S02]  /*7a10*/  IMAD.X R5, RZ, RZ, ~R5, P0 ;  /* 0x000000ffff057224 */ /* 0x000fc400000e0e05 */
[----:B------:R-:W-:-:S04]  /*7a20*/  IMAD.WIDE.U32 R6, R11, R18, R2 ;  /* 0x000000120b067225 */ /* 0x000fc800078e0002 */
[----:B------:R-:W-:Y:S01]  /*7a30*/  IMAD R10, R5, R18, RZ ;  /* 0x00000012050a7224 */ /* 0x000fe200078e02ff */
[----:B------:R-:W2:Y:S03]  /*7a40*/  LDC R24, c[0x0][0x608] ;  /* 0x00018200ff187b82 */ /* 0x000ea60000000800 */
[----:B------:R-:W-:Y:S02]  /*7a50*/  IMAD R5, R11, R19, R10 ;  /* 0x000000130b057224 */ /* 0x000fe400078e020a */
[----:B------:R-:W-:Y:S02]  /*7a60*/  IMAD.MOV.U32 R11, RZ, RZ, 0x1 ;  /* 0x00000001ff0b7424 */ /* 0x000fe400078e00ff */
[----:B------:R-:W-:Y:S01]  /*7a70*/  IMAD.IADD R5, R7, 0x1, R5 ;  /* 0x0000000107057824 */ /* 0x000fe200078e0205 */
[----:B---3--:R-:W3:Y:S01]  /*7a80*/  LDC R26, c[0x0][0x658] ;  /* 0x00019600ff1a7b82 */ /* 0x008ee20000000800 */
[----:B------:R-:W-:-:S02]  /*7a90*/  I2FP.F32.U32 R7, R22 ;  /* 0x0000001600077245 */ /* 0x000fc40000201000 */
[----:B-1----:R-:W-:-:S03]  /*7aa0*/  ISETP.NE.U32.AND P0, PT, R28, RZ, PT ;  /* 0x000000ff1c00720c */ /* 0x002fc60003f05070 */
[----:B------:R-:W-:Y:S01]  /*7ab0*/  FMUL R10, R7, UR6 ;  /* 0x00000006070a7c20 */ /* 0x000fe20008400000 */
[----:B------:R-:W-:Y:S01]  /*7ac0*/  ISETP.NE.AND.EX P0, PT, R29, RZ, PT, P0 ;  /* 0x000000ff1d00720c */ /* 0x000fe20003f05300 */
[----:B------:R-:W1:Y:S01]  /*7ad0*/  LDC R21, c[0x0][0x148] ;  /* 0x00005200ff157b82 */ /* 0x000e620000000800 */
[-CC-:B0-----:R-:W-:Y:S01]  /*7ae0*/  SHF.R.U64 R16, R6, R12.reuse, R5.reuse ;  /* 0x0000000c06107219 */ /* 0x181fe20000001205 */
[----:B------:R0:W4:Y:S01]  /*7af0*/  F2I.U32.TRUNC.NTZ R18, R10 ;  /* 0x0000000a00127305 */ /* 0x000122000020f000 */
[----:B------:R-:W-:Y:S01]  /*7b00*/  SHF.R.U32.HI R5, RZ, R12, R5 ;  /* 0x0000000cff057219 */ /* 0x000fe20000011605 */
[----:B------:R-:W-:-:S04]  /*7b10*/  IMAD.MOV.U32 R7, RZ, RZ, -0x1 ;  /* 0xffffffffff077424 */ /* 0x000fc800078e00ff */
[----:B------:R-:W0:Y:S01]  /*7b20*/  LDC R20, c[0x0][0x600] ;  /* 0x00018000ff147b82 */ /* 0x000e220000000800 */
[-CC-:B--2---:R-:W-:Y:S02]  /*7b30*/  SHF.R.U64 R14, R16, R24.reuse, R5.reuse ;  /* 0x00000018100e7219 */ /* 0x184fe40000001205 */
[----:B------:R-:W-:-:S05]  /*7b40*/  SHF.R.U32.HI R5, RZ, R24, R5 ;  /* 0x00000018ff057219 */ /* 0x000fca0000011605 */
[----:B------:R-:W2:Y:S01]  /*7b50*/  LDC R27, c[0x0][0x648] ;  /* 0x00019200ff1b7b82 */ /* 0x000ea20000000800 */
[-C--:B---3--:R-:W-:Y:S02]  /*7b60*/  SHF.L.U32 R6, R7, R26.reuse, RZ ;  /* 0x0000001a07067219 */ /* 0x088fe400000006ff */
[-CC-:B------:R-:W-:Y:S02]  /*7b70*/  SHF.R.U64 R19, R14, R26.reuse, R5.reuse ;  /* 0x0000001a0e137219 */ /* 0x180fe40000001205 */
[----:B------:R-:W-:Y:S02]  /*7b80*/  SHF.R.U32.HI R7, RZ, R26, R5 ;  /* 0x0000001aff077219 */ /* 0x000fe40000011605 */
[----:B------:R-:W-:Y:S01]  /*7b90*/  LOP3.LUT R25, RZ, R6, RZ, 0x33, !PT ;  /* 0x00000006ff197212 */ /* 0x000fe200078e33ff */
[----:B------:R-:W3:Y:S01]  /*7ba0*/  LDC R30, c[0x0][0x638] ;  /* 0x00018e00ff1e7b82 */ /* 0x000ee20000000800 */
[----:B------:R-:W-:Y:S01]  /*7bb0*/  SHF.L.U32 R26, R11, R26, RZ ;  /* 0x0000001a0b1a7219 */ /* 0x000fe200000006ff */
[----:B------:R-:W-:-:S06]  /*7bc0*/  IMAD.MOV.U32 R6, RZ, RZ, R19 ;  /* 0x000000ffff067224 */ /* 0x000fcc00078e0013 */
[----:B------:R-:W0:Y:S01]  /*7bd0*/  LDC R31, c[0x0][0x610] ;  /* 0x00018400ff1f7b82 */ /* 0x000e220000000800 */
[----:B----4-:R-:W-:Y:S05]  /*7be0*/  @!P0 BRA `(.L_x_165) ;  /* 0x0000000000288947 */ /* 0x010fea0003800000 */
[----:B------:R-:W4:Y:S02]  /*7bf0*/  LDC R6, c[0x0][0x64c] ;  /* 0x00019300ff067b82 */ /* 0x000f240000000800 */
[----:B----4-:R-:W-:-:S05]  /*7c00*/  IADD3 R5, P0, R19, R6, RZ ;  /* 0x0000000613057210 */ /* 0x010fca0007f1e0ff */
[----:B------:R-:W-:-:S04]  /*7c10*/  IMAD.X R15, RZ, RZ, R7, P0 ;  /* 0x000000ffff0f7224 */ /* 0x000fc800000e0607 */
[----:B------:R-:W-:-:S04]  /*7c20*/  IMAD.WIDE.U32 R6, R15, R28, RZ ;  /* 0x0000001c0f067225 */ /* 0x000fc800078e00ff */
[----:B0-----:R-:W-:-:S04]  /*7c30*/  IMAD.WIDE.U32 R10, P0, R5, R29, R6 ;  /* 0x0000001d050a7225 */ /* 0x001fc80007800006 */
[----:B------:R-:W-:-:S04]  /*7c40*/  IMAD.WIDE.U32 R6, R5, R28, RZ ;  /* 0x0000001c05067225 */ /* 0x000fc800078e00ff */
[----:B------:R-:W-:Y:S01]  /*7c50*/  IMAD.X R13, RZ, RZ, RZ, P0 ;  /* 0x000000ffff0d7224 */ /* 0x000fe200000e06ff */
[----:B------:R-:W-:Y:S01]  /*7c60*/  IADD3 RZ, P0, R7, R10, RZ ;  /* 0x0000000a07ff7210 */ /* 0x000fe20007f1e0ff */
[----:B------:R-:W-:-:S04]  /*7c70*/  IMAD.MOV.U32 R12, RZ, RZ, R11 ;  /* 0x000000ffff0c7224 */ /* 0x000fc800078e000b */
[----:B------:R-:W-:-:S08]  /*7c80*/  IMAD.WIDE.U32.X R6, R15, R29, R12, P0 ;  /* 0x0000001d0f067225 */ /* 0x000fd000000e040c */
.L_x_165:
[----:B--2---:R-:W-:Y:S01]  /*7c90*/  SHF.R.U64 R5, R6, R27, R7 ;  /* 0x0000001b06057219 */ /* 0x004fe20000001207 */
[----:B0-----:R-:W-:Y:S01]  /*7ca0*/  VIADD R7, R20, 0xffffffff ;  /* 0xffffffff14077836 */ /* 0x001fe20000000000 */
[----:B------:R-:W-:Y:S01]  /*7cb0*/  LOP3.LUT R28, R14, R25, RZ, 0xc0, !PT ;  /* 0x000000190e1c7212 */ /* 0x000fe200078ec0ff */
[----:B------:R-:W-:Y:S02]  /*7cc0*/  IMAD.MOV R18, RZ, RZ, -R18 ;  /* 0x000000ffff127224 */ /* 0x000fe400078e0a12 */
[----:B------:R-:W-:Y:S01]  /*7cd0*/  IMAD.MOV R6, RZ, RZ, -R5 ;  /* 0x000000ffff067224 */ /* 0x000fe200078e0a05 */
[----:B------:R-:W-:Y:S01]  /*7ce0*/  LOP3.LUT R16, R16, R7, RZ, 0xc0, !PT ;  /* 0x0000000710107212 */ /* 0x000fe200078ec0ff */
[----:B------:R-:W-:Y:S02]  /*7cf0*/  IMAD R28, R26, R5, R28 ;  /* 0x000000051a1c7224 */ /* 0x000fe400078e021c */
[----:B-1----:R-:W-:Y:S02]  /*7d00*/  @P2 IMAD R23, R21, R18, R22 ;  /* 0x0000001215172224 */ /* 0x002fe400078e0216 */
[----:B---3--:R-:W-:-:S02]  /*7d10*/  IMAD R5, R6, R30, R19 ;  /* 0x0000001e06057224 */ /* 0x008fc400078e0213 */
[----:B------:R-:W-:Y:S02]  /*7d20*/  IMAD R28, R28, R31, R23 ;  /* 0x0000001f1c1c7224 */ /* 0x000fe400078e0217 */
[----:B------:R-:W-:Y:S02]  /*7d30*/  IMAD R5, R5, R20, R16 ;  /* 0x0000001405057224 */ /* 0x000fe400078e0210 */
[----:B------:R-:W-:-:S03]  /*7d40*/  IMAD.MOV.U32 R6, RZ, RZ, 0x1 ;  /* 0x00000001ff067424 */ /* 0x000fc600078e00ff */
[----:B------:R-:W-:Y:S02]  /*7d50*/  SEL R7, R5, R28, !P2 ;  /* 0x0000001c05077207 */ /* 0x000fe40005000000 */
[----:B------:R-:W-:Y:S01]  /*7d60*/  SEL R28, R28, R5, !P2 ;  /* 0x000000051c1c7207 */ /* 0x000fe20005000000 */
[----:B------:R-:W-:-:S07]  /*7d70*/  IMAD.MOV.U32 R5, RZ, RZ, R17 ;  /* 0x000000ffff057224 */ /* 0x000fce00078e0011 */
.L_x_163:
[----:B------:R-:W-:Y:S01]  /*7d80*/  LOP3.LUT P0, RZ, R6, 0xff, RZ, 0xc0, !PT ;  /* 0x000000ff06ff7812 */ /* 0x000fe2000780c0ff */
[----:B------:R-:W-:-:S12]  /*7d90*/  IMAD.MOV.U32 R6, RZ, RZ, R28 ;  /* 0x000000ffff067224 */ /* 0x000fd800078e001c */
[----:B------:R-:W-:Y:S05]  /*7da0*/  @P0 BRA `(.L_x_166) ;  /* 0xffffff9400280947 */ /* 0x000fea000383ffff */
[----:B------:R-:W-:Y:S05]  /*7db0*/  EXIT ;  /* 0x000000000000794d */ /* 0x000fea0003800000 */
.L_x_4:
[----:B0-----:R-:W-:Y:S01]  /*7dc0*/  ULDC.64 UR4, c[0x0][0x650] ;  /* 0x0001940000047ab9 */ /* 0x001fe20000000a00 */
        /* <DEDUP_REMOVED lines=25> */
.L_x_168:
[--C-:B------:R-:W-:Y:S01]  /*7f60*/  SHF.R.U64 R16, R14, R18, R15.reuse ;  /* 0x000000120e107219 */ /* 0x100fe2000000120f */
[----:B------:R-:W0:Y:S01]  /*7f70*/  LDC R22, c[0x0][0x618] ;  /* 0x00018600ff167b82 */ /* 0x000e220000000800 */
[----:B------:R-:W-:Y:S01]  /*7f80*/  I2FP.F32.U32 R7, R8 ;  /* 0x0000000800077245 */ /* 0x000fe20000201000 */
[----:B------:R-:W-:Y:S01]  /*7f90*/  ULDC UR4, c[0x0][0x150] ;  /* 0x0000540000047ab9 */ /* 0x000fe20000000800 */
[----:B------:R-:W-:Y:S02]  /*7fa0*/  SHF.R.U32.HI R6, RZ, R18, R15 ;  /* 0x00000012ff067219 */ /* 0x000fe4000001160f */
[----:B------:R-:W-:Y:S01]  /*7fb0*/  IADD3 R9, P0, RZ, -R16, RZ ;  /* 0x80000010ff097210 */ /* 0x000fe20007f1e0ff */
[----:B------:R-:W-:Y:S01]  /*7fc0*/  FMUL R13, R7, UR4 ;  /* 0x00000004070d7c20 */ /* 0x000fe20008400000 */
[----:B------:R-:W-:Y:S01]  /*7fd0*/  ULDC UR4, c[0x0][0x154] ;  /* 0x0000550000047ab9 */ /* 0x000fe20000000800 */
[----:B------:R-:W1:Y:S02]  /*7fe0*/  LDC.64 R24, c[0x0][0x640] ;  /* 0x00019000ff187b82 */ /* 0x000e640000000a00 */
[----:B------:R-:W-:-:S02]  /*7ff0*/  IMAD.X R11, RZ, RZ, ~R6, P0 ;  /* 0x000000ffff0b7224 */ /* 0x000fc400000e0e06 */
[----:B------:R-:W2:Y:S01]  /*8000*/  F2I.U32.TRUNC.NTZ R13, R13 ;  /* 0x0000000d000d7305 */ /* 0x000ea2000020f000 */
[----:B------:R-:W-:-:S03]  /*8010*/  IMAD.WIDE.U32 R6, R9, R20, R2 ;  /* 0x0000001409067225 */ /* 0x000fc600078e0002 */
[----:B------:R-:W3:Y:S01]  /*8020*/  LDC R15, c[0x0][0x144] ;  /* 0x00005100ff0f7b82 */ /* 0x000ee20000000800 */
[----:B------:R-:W-:-:S04]  /*8030*/  IMAD R12, R11, R20, RZ ;  /* 0x000000140b0c7224 */ /* 0x000fc800078e02ff */
[----:B------:R-:W-:Y:S02]  /*8040*/  IMAD R9, R9, R21, R12 ;  /* 0x0000001509097224 */ /* 0x000fe400078e020c */
[----:B------:R-:W-:Y:S01]  /*8050*/  IMAD.MOV.U32 R12, RZ, RZ, -0x1 ;  /* 0xffffffffff0c7424 */ /* 0x000fe200078e00ff */
[----:B------:R-:W4:Y:S01]  /*8060*/  LDC R18, c[0x0][0x608] ;  /* 0x00018200ff127b82 */ /* 0x000f220000000800 */
[----:B------:R-:W-:Y:S01]  /*8070*/  IMAD.IADD R7, R7, 0x1, R9 ;  /* 0x0000000107077824 */ /* 0x000fe200078e0209 */
[----:B------:R-:W-:-:S04]  /*8080*/  I2FP.F32.U32 R9, R10 ;  /* 0x0000000a00097245 */ /* 0x000fc80000201000 */
[-C--:B0-----:R-:W-:Y:S01]  /*8090*/  SHF.R.U64 R14, R6, R22.reuse, R7 ;  /* 0x00000016060e7219 */ /* 0x081fe20000001207 */
[----:B--2---:R-:W-:Y:S01]  /*80a0*/  IMAD.MOV R6, RZ, RZ, -R13 ;  /* 0x000000ffff067224 */ /* 0x004fe200078e0a0d */
[----:B------:R-:W0:Y:S01]  /*80b0*/  LDC R11, c[0x0][0x658] ;  /* 0x00019600ff0b7b82 */ /* 0x000e220000000800 */
[----:B-1----:R-:W-:Y:S01]  /*80c0*/  ISETP.NE.U32.AND P0, PT, R24, RZ, PT ;  /* 0x000000ff1800720c */ /* 0x002fe20003f05070 */
[----:B------:R-:W-:Y:S01]  /*80d0*/  FMUL R9, R9, UR4 ;  /* 0x0000000409097c20 */ /* 0x000fe20008400000 */
[----:B------:R-:W-:Y:S02]  /*80e0*/  SHF.R.U32.HI R7, RZ, R22, R7 ;  /* 0x00000016ff077219 */ /* 0x000fe40000011607 */
[----:B------:R-:W-:-:S03]  /*80f0*/  ISETP.NE.AND.EX P0, PT, R25, RZ, PT, P0 ;  /* 0x000000ff1900720c */ /* 0x000fc60003f05300 */
[----:B------:R-:W1:Y:S01]  /*8100*/  LDC R21, c[0x0][0x148] ;  /* 0x00005200ff157b82 */ /* 0x000e620000000800 */
[----:B---3--:R-:W-:Y:S02]  /*8110*/  IMAD R22, R15, R6, R8 ;  /* 0x000000060f167224 */ /* 0x008fe400078e0208 */
[----:B------:R-:W-:-:S05]  /*8120*/  IMAD.MOV.U32 R8, RZ, RZ, 0x1 ;  /* 0x00000001ff087424 */ /* 0x000fca00078e00ff */
[----:B------:R-:W2:Y:S01]  /*8130*/  LDC R20, c[0x0][0x600] ;  /* 0x00018000ff147b82 */ /* 0x000ea20000000800 */
[-CC-:B----4-:R-:W-:Y:S02]  /*8140*/  SHF.R.U64 R17, R14, R18.reuse, R7.reuse ;  /* 0x000000120e117219 */ /* 0x190fe40000001207 */
[----:B------:R-:W-:Y:S02]  /*8150*/  SHF.R.U32.HI R6, RZ, R18, R7 ;  /* 0x00000012ff067219 */ /* 0x000fe40000011607 */
[----:B------:R3:W4:Y:S03]  /*8160*/  F2I.U32.TRUNC.NTZ R18, R9 ;  /* 0x0000000900127305 */ /* 0x000726000020f000 */
[----:B------:R-:W1:Y:S01]  /*8170*/  LDC R23, c[0x0][0x648] ;  /* 0x00019200ff177b82 */ /* 0x000e620000000800 */
[-C--:B0-----:R-:W-:Y:S02]  /*8180*/  SHF.R.U64 R19, R17, R11.reuse, R6 ;  /* 0x0000000b11137219 */ /* 0x081fe40000001206 */
[----:B------:R-:W-:-:S02]  /*8190*/  SHF.L.U32 R12, R12, R11, RZ ;  /* 0x0000000b0c0c7219 */ /* 0x000fc400000006ff */
[-C--:B------:R-:W-:Y:S01]  /*81a0*/  SHF.R.U32.HI R7, RZ, R11.reuse, R6 ;  /* 0x0000000bff077219 */ /* 0x080fe20000011606 */
[----:B------:R-:W-:Y:S01]  /*81b0*/  IMAD.MOV.U32 R6, RZ, RZ, R19 ;  /* 0x000000ffff067224 */ /* 0x000fe200078e0013 */
[----:B------:R-:W-:Y:S01]  /*81c0*/  SHF.L.U32 R27, R8, R11, RZ ;  /* 0x0000000b081b7219 */ /* 0x000fe200000006ff */
[----:B------:R-:W0:Y:S01]  /*81d0*/  LDC R26, c[0x0][0x638] ;  /* 0x00018e00ff1a7b82 */ /* 0x000e220000000800 */
[----:B------:R-:W-:-:S07]  /*81e0*/  LOP3.LUT R28, RZ, R12, RZ, 0x33, !PT ;  /* 0x0000000cff1c7212 */ /* 0x000fce00078e33ff */
[----:B------:R-:W0:Y:S01]  /*81f0*/  LDC R29, c[0x0][0x610] ;  /* 0x00018400ff1d7b82 */ /* 0x000e220000000800 */
[----:B---34-:R-:W-:Y:S05]  /*8200*/  @!P0 BRA `(.L_x_169) ;  /* 0x0000000000288947 */ /* 0x018fea0003800000 */
        /* <DEDUP_REMOVED lines=10> */
.L_x_169:
[----:B-1----:R-:W-:Y:S01]  /*82b0*/  SHF.R.U64 R7, R6, R23, R7 ;  /* 0x0000001706077219 */ /* 0x002fe20000001207 */
[----:B--2---:R-:W-:Y:S01]  /*82c0*/  VIADD R9, R20, 0xffffffff ;  /* 0xffffffff14097836 */ /* 0x004fe20000000000 */
[----:B------:R-:W-:Y:S01]  /*82d0*/  LOP3.LUT R6, R17, R28, RZ, 0xc0, !PT ;  /* 0x0000001c11067212 */ /* 0x000fe200078ec0ff */
[----:B------:R-:W-:Y:S02]  /*82e0*/  IMAD.MOV R18, RZ, RZ, -R18 ;  /* 0x000000ffff127224 */ /* 0x000fe400078e0a12 */
[----:B------:R-:W-:Y:S02]  /*82f0*/  IMAD.MOV R8, RZ, RZ, -R7 ;  /* 0x000000ffff087224 */ /* 0x000fe400078e0a07 */
[----:B------:R-:W-:Y:S01]  /*8300*/  IMAD R11, R27, R7, R6 ;  /* 0x000000071b0b7224 */ /* 0x000fe200078e0206 */
[----:B------:R-:W-:Y:S01]  /*8310*/  LOP3.LUT R7, R14, R9, RZ, 0xc0, !PT ;  /* 0x000000090e077212 */ /* 0x000fe200078ec0ff */
[----:B------:R-:W-:Y:S02]  /*8320*/  @P2 IMAD R22, R21, R18, R10 ;  /* 0x0000001215162224 */ /* 0x000fe400078e020a */
[----:B0-----:R-:W-:-:S02]  /*8330*/  IMAD R6, R8, R26, R19 ;  /* 0x0000001a08067224 */ /* 0x001fc400078e0213 */
[----:B------:R-:W-:Y:S02]  /*8340*/  IMAD R11, R11, R29, R22 ;  /* 0x0000001d0b0b7224 */ /* 0x000fe400078e0216 */
[----:B------:R-:W-:Y:S02]  /*8350*/  IMAD R6, R6, R20, R7 ;  /* 0x0000001406067224 */ /* 0x000fe400078e0207 */
[----:B------:R-:W-:-:S03]  /*8360*/  IMAD.MOV.U32 R8, RZ, RZ, 0x1 ;  /* 0x00000001ff087424 */ /* 0x000fc600078e00ff */
[----:B------:R-:W-:Y:S02]  /*8370*/  SEL R14, R6, R11, !P2 ;  /* 0x0000000b060e7207 */ /* 0x000fe40005000000 */
[----:B------:R-:W-:Y:S01]  /*8380*/  SEL R11, R11, R6, !P2 ;  /* 0x000000060b0b7207 */ /* 0x000fe20005000000 */
[----:B------:R-:W-:Y:S01]  /*8390*/  IMAD.MOV.U32 R6, RZ, RZ, R16 ;  /* 0x000000ffff067224 */ /* 0x000fe200078e0010 */
[----:B------:R-:W-:-:S07]  /*83a0*/  PRMT R7, R8, 0x7610, R7 ;  /* 0x0000761008077816 */ /* 0x000fce0000000007 */
.L_x_167:
[----:B------:R-:W-:-:S08]  /*83b0*/  NOP ;  /* 0x0000000000007918 */ /* 0x000fd00000000000 */
[----:B------:R-:W0:-:S00]  /*83c0*/  USETMAXREG.DEALLOC.CTAPOOL 0x28 ;  /* 0x00000028000079c8 */ /* 0x000e0000080e0500 */
[----:B0-----:R-:W-:-:S13]  /*83d0*/  ISETP.NE.AND P0, PT, R5, RZ, PT ;  /* 0x000000ff0500720c */ /* 0x001fda0003f05270 */
[----:B------:R-:W-:Y:S05]  /*83e0*/  @P0 EXIT ;  /* 0x000000000000094d */ /* 0x000fea0003800000 */
[----:B------:R-:W-:Y:S01]  /*83f0*/  LOP3.LUT P0, RZ, R7, 0xff, RZ, 0xc0, !PT ;  /* 0x000000ff07ff7812 */ /* 0x000fe2000780c0ff */
[----:B------:R-:W-:Y:S02]  /*8400*/  IMAD.MOV.U32 R13, RZ, RZ, 0x1 ;  /* 0x00000001ff0d7424 */ /* 0x000fe400078e00ff */
[----:B------:R-:W-:-:S10]  /*8410*/  IMAD.MOV.U32 R5, RZ, RZ, RZ ;  /* 0x000000ffff057224 */ /* 0x000fd400078e00ff */
[----:B------:R-:W-:Y:S05]  /*8420*/  @!P0 BRA `(.L_x_170) ;  /* 0x0000000c00288947 */ /* 0x000fea0003800000 */
[----:B------:R-:W0:Y:S01]  /*8430*/  LDC R5, c[0x0][0x28c] ;  /* 0x0000a300ff057b82 */ /* 0x000e220000000800 */
[----:B------:R-:W-:Y:S01]  /*8440*/  ULDC UR5, c[0x0][0x600] ;  /* 0x0001800000057ab9 */ /* 0x000fe20000000800 */
[----:B------:R-:W-:Y:S01]  /*8450*/  ULDC UR4, c[0x0][0xc] ;  /* 0x0000030000047ab9 */ /* 0x000fe20000000800 */
[----:B------:R-:W-:Y:S01]  /*8460*/  UIADD3 UR16, UR5, -0x1, URZ ;  /* 0xffffffff05107890 */ /* 0x000fe2000fffe03f */
[C---:B------:R-:W-:Y:S01]  /*8470*/  LOP3.LUT P3, RZ, R0.reuse, 0x7f, RZ, 0xc0, !PT ;  /* 0x0000007f00ff7812 */ /* 0x040fe2000786c0ff */
[----:B------:R-:W-:Y:S01]  /*8480*/  ULDC UR6, c[0x0][0x658] ;  /* 0x0001960000067ab9 */ /* 0x000fe20000000800 */
[----:B------:R-:W-:Y:S01]  /*8490*/  ULDC UR5, c[0x0][0x10] ;  /* 0x0000040000057ab9 */ /* 0x000fe20000000800 */
[----:B------:R-:W-:Y:S01]  /*84a0*/  UMOV UR7, 0xffffffff ;  /* 0xffffffff00077882 */ /* 0x000fe20000000000 */
[----:B------:R-:W-:Y:S01]  /*84b0*/  UMOV UR8, 0x1 ;  /* 0x0000000100087882 */ /* 0x000fe20000000000 */
[----:B------:R-:W-:Y:S01]  /*84c0*/  UIMAD.WIDE.U32 UR4, UR4, UR5, URZ ;  /* 0x00000005040472a5 */ /* 0x000fe2000f8e003f */
[----:B------:R-:W-:Y:S01]  /*84d0*/  LOP3.LUT P0, RZ, R0, 0x1f, RZ, 0xc0, !PT ;  /* 0x0000001f00ff7812 */ /* 0x000fe2000780c0ff */
[----:B------:R-:W-:Y:S01]  /*84e0*/  USHF.L.U32 UR7, UR7, UR6, URZ ;  /* 0x0000000607077299 */ /* 0x000fe2000800063f */
[----:B------:R-:W-:Y:S01]  /*84f0*/  BSSY B0, `(.L_x_170) ;  /* 0x00000bd000007945 */ /* 0x000fe20003800000 */
[----:B------:R-:W-:Y:S01]  /*8500*/  USHF.L.U32 UR18, UR8, UR6, URZ ;  /* 0x0000000608127299 */ /* 0x000fe2000800063f */
[----:B------:R-:W-:Y:S01]  /*8510*/  IMAD.MOV.U32 R15, RZ, RZ, 0x1 ;  /* 0x00000001ff0f7424 */ /* 0x000fe200078e00ff */
[----:B------:R-:W-:Y:S01]  /*8520*/  LOP3.LUT R16, R4, 0x2, RZ, 0xfc, !PT ;  /* 0x0000000204107812 */ /* 0x000fe200078efcff */
[----:B------:R-:W-:Y:S01]  /*8530*/  ULDC UR6, c[0x0][0x14] ;  /* 0x0000050000067ab9 */ /* 0x000fe20000000800 */
[----:B------:R-:W-:Y:S01]  /*8540*/  PLOP3.LUT P0, PT, P0, P3, PT, 0x8a, 0x0 ;  /* 0x000000000000781c */ /* 0x000fe20000707172 */
[----:B------:R-:W-:Y:S01]  /*8550*/  UIMAD.WIDE.U32 UR20, UR4, UR6, URZ ;  /* 0x00000006041472a5 */ /* 0x000fe2000f8e003f */
[----:B------:R-:W-:Y:S01]  /*8560*/  IMAD.MOV.U32 R13, RZ, RZ, 0x1 ;  /* 0x00000001ff0d7424 */ /* 0x000fe200078e00ff */
[----:B------:R-:W-:-:S02]  /*8570*/  UIMAD UR13, UR5, UR6, URZ ;  /* 0x00000006050d72a4 */ /* 0x000fc4000f8e023f */
[----:B------:R-:W-:Y:S01]  /*8580*/  ULOP3.LUT UR17, URZ, UR7, URZ, 0x33, !UPT ;  /* 0x000000073f117292 */ /* 0x000fe2000f8e333f */
[----:B0-----:R-:W-:Y:S01]  /*8590*/  VIADD R5, R5, 0x1f ;  /* 0x0000001f05057836 */ /* 0x001fe20000000000 */
[----:B------:R-:W-:Y:S01]  /*85a0*/  UIADD3 UR13, UR21, UR13, URZ ;  /* 0x0000000d150d7290 */ /* 0x000fe2000fffe03f */
[----:B------:R-:W-:-:S03]  /*85b0*/  ULDC.64 UR22, c[0x0][0x198] ;  /* 0x0000660000167ab9 */ /* 0x000fc60000000a00 */
[----:B------:R-:W-:-:S04]  /*85c0*/  SHF.R.S32.HI R8, RZ, 0x1f, R5 ;  /* 0x0000001fff087819 */ /* 0x000fc80000011405 */
[----:B------:R-:W-:Y:S01]  /*85d0*/  LEA.HI R8, R8, R5, RZ, 0x5 ;  /* 0x0000000508087211 */ /* 0x000fe200078f28ff */
[----:B------:R-:W-:-:S03]  /*85e0*/  IMAD.MOV.U32 R5, RZ, RZ, RZ ;  /* 0x000000ffff057224 */ /* 0x000fc600078e00ff */
[----:B------:R-:W-:-:S05]  /*85f0*/  SHF.R.S32.HI R12, RZ, 0x5, R8 ;  /* 0x00000005ff0c7819 */ /* 0x000fca0000011408 */
[----:B------:R-:W-:-:S07]  /*8600*/  VIADD R0, R12, 0x1 ;  /* 0x000000010c007836 */ /* 0x000fce0000000000 */
.L_x_182:
[----:B------:R-:W-:-:S03]  /*8610*/  UMOV UR4, 0xffffffff ;  /* 0xffffffff00047882 */ /* 0x000fc60000000000 */
[----:B------:R-:W-:Y:S05]  /*8620*/  BRA.DIV UR4, `(.L_x_171) ;  /* 0x0000001a04f87947 */ /* 0x000fea000b800000 */
[----:B------:R-:W-:-:S13]  /*8630*/  ELECT P1, URZ, PT ;  /* 0x00000000003f782f */ /* 0x000fda0003820000 */
.L_x_217:
[----:B------:R-:W0:Y:S01]  /*8640*/  LDC R7, c[0x0][0x28c] ;  /* 0x0000a300ff077b82 */ /* 0x000e220000000800 */
[----:B------:R-:W-:Y:S01]  /*8650*/  BSSY B1, `(.L_x_172) ;  /* 0x0000035000017945 */ /* 0x000fe20003800000 */
[----:B0-----:R-:W-:-:S13]  /*8660*/  ISETP.LT.OR P1, PT, R7, 0x1, !P1 ;  /* 0x000000010700780c */ /* 0x001fda0004f21670 */
[----:B------:R-:W-:Y:S05]  /*8670*/  @P1 BRA `(.L_x_173) ;  /* 0x0000000000c81947 */ /* 0x000fea0003800000 */
[----:B------:R-:W-:Y:S02]  /*8680*/  IMAD.SHL.U32 R14, R14, 0x80, RZ ;  /* 0x000000800e0e7824 */ /* 0x000fe400078e00ff */
[----:B------:R-:W-:Y:S02]  /*8690*/  IMAD.SHL.U32 R17, R11, 0x80, RZ ;  /* 0x000000800b117824 */ /* 0x000fe400078e00ff */
[----:B------:R-:W-:Y:S02]  /*86a0*/  IMAD.MOV.U32 R20, RZ, RZ, RZ ;  /* 0x000000ffff147224 */ /* 0x000fe400078e00ff */
[----:B------:R-:W-:Y:S02]  /*86b0*/  IMAD.MOV.U32 R7, RZ, RZ, R0 ;  /* 0x000000ffff077224 */ /* 0x000fe400078e0000 */
[----:B------:R-:W-:Y:S02]  /*86c0*/  IMAD.MOV.U32 R8, RZ, RZ, R13 ;  /* 0x000000ffff087224 */ /* 0x000fe400078e000d */
[----:B------:R-:W-:-:S07]  /*86d0*/  IMAD.MOV.U32 R9, RZ, RZ, R5 ;  /* 0x000000ffff097224 */ /* 0x000fce00078e0005 */
.L_x_177:
[----:B------:R-:W0:Y:S01]  /*86e0*/  S2R R11, SR_CgaCtaId ;  /* 0x00000000000b7919 */ /* 0x000e220000008800 */
[----:B------:R-:W-:-:S04]  /*86f0*/  MOV R10, 0x400 ;  /* 0x00000400000a7802 */ /* 0x000fc80000000f00 */
[----:B0-----:R-:W-:Y:S02]  /*8700*/  LEA R18, R11, R10, 0x18 ;  /* 0x0000000a0b127211 */ /* 0x001fe400078ec0ff */
[----:B------:R-:W-:Y:S01]  /*8710*/  SHF.L.U32 R10, R8, 0x1f, RZ ;  /* 0x0000001f080a7819 */ /* 0x000fe200000006ff */
[----:B------:R-:W0:Y:S02]  /*8720*/  @!P3 LDC R11, c[0x0][0x500] ;  /* 0x00014000ff0bbb82 */ /* 0x000e240000000800 */
[----:B------:R-:W-:-:S04]  /*8730*/  IMAD R19, R9, 0x8, R18 ;  /* 0x0000000809137824 */ /* 0x000fc800078e0212 */
[----:B------:R-:W1:Y:S02]  /*8740*/  SYNCS.PHASECHK.TRANS64.TRYWAIT P1, [R19+URZ+0xe0], R10 ;  /* 0x0000e00a130075a7 */ /* 0x000e64000802017f */
[----:B-1----:R-:W-:Y:S05]  /*8750*/  @!P1 BRA `(.L_x_174) ;  /* 0x0000001800cc9947 */ /* 0x002fea0003800000 */
.L_x_218:
[----:B-1----:R-:W-:Y:S01]  /*8760*/  PRMT R10, R16, 0x9910, RZ ;  /* 0x00009910100a7816 */ /* 0x002fe200000000ff */
[----:B0-----:R0:W-:Y:S03]  /*8770*/  @!P3 SYNCS.ARRIVE.TRANS64 RZ, [R19+URZ], R11 ;  /* 0x0000000b13ffb9a7 */ /* 0x0011e6000800003f */
[----:B------:R-:W-:-:S13]  /*8780*/  ISETP.NE.AND P1, PT, R10, 0x2, PT ;  /* 0x000000020a00780c */ /* 0x000fda0003f25270 */
[----:B0-----:R-:W-:Y:S05]  /*8790*/  @P1 BRA `(.L_x_175) ;  /* 0x0000000000041947 */ /* 0x001fea0003800000 */
[----:B------:R-:W-:Y:S01]  /*87a0*/  BPT.TRAP 0x1 ;  /* 0x000000040000795c */ /* 0x000fe20000300000 */
.L_x_175:
[----:B------:R-:W-:Y:S05]  /*87b0*/  @P0 BRA `(.L_x_176) ;  /* 0x0000000000040947 */ /* 0x000fea0003800000 */
[----:B------:R-:W-:Y:S01]  /*87c0*/  BPT.TRAP 0x1 ;  /* 0x000000040000795c */ /* 0x000fe20000300000 */
.L_x_176:
[----:B------:R-:W-:Y:S01]  /*87d0*/  IMAD R18, R9, 0x1000, R18 ;  /* 0x0000100009127824 */ /* 0x000fe200078e0212 */
[----:B------:R-:W-:Y:S01]  /*87e0*/  R2UR UR9, R19 ;  /* 0x00000000130972ca */ /* 0x000fe200000e0000 */
[----:B------:R-:W-:Y:S01]  /*87f0*/  VIADD R7, R7, 0xffffffff ;  /* 0xffffffff07077836 */ /* 0x000fe20000000000 */
[----:B------:R-:W-:Y:S01]  /*8800*/  UIADD3 UR4, UP0, UR22, 0xf0, URZ ;  /* 0x000000f016047890 */ /* 0x000fe2000ff1e03f */
[----:B------:R-:W-:Y:S01]  /*8810*/  R2UR UR11, R17 ;  /* 0x00000000110b72ca */ /* 0x000fe200000e0000 */
[----:B------:R-:W-:Y:S01]  /*8820*/  UIADD3 UR24, UP1, UR22, 0x1f0, URZ ;  /* 0x000001f016187890 */ /* 0x000fe2000ff3e03f */
[----:B------:R-:W-:Y:S01]  /*8830*/  R2UR UR8, R18 ;  /* 0x00000000120872ca */ /* 0x000fe200000e0000 */
[----:B------:R-:W-:Y:S01]  /*8840*/  UIADD3.X UR5, URZ, UR23, URZ, UP0, !UPT ;  /* 0x000000173f057290 */ /* 0x000fe200087fe43f */
[----:B------:R-:W-:Y:S01]  /*8850*/  R2UR UR10, R20 ;  /* 0x00000000140a72ca */ /* 0x000fe200000e0000 */
[----:B------:R-:W-:Y:S01]  /*8860*/  VIADD R9, R9, 0x1 ;  /* 0x0000000109097836 */ /* 0x000fe20000000000 */
[----:B------:R-:W-:Y:S01]  /*8870*/  R2UR UR12, R6 ;  /* 0x00000000060c72ca */ /* 0x000fe200000e0000 */
[----:B------:R-:W-:Y:S01]  /*8880*/  UIADD3.X UR25, URZ, UR23, URZ, UP1, !UPT ;  /* 0x000000173f197290 */ /* 0x000fe20008ffe43f */
[----:B------:R-:W-:Y:S01]  /*8890*/  R2UR UR19, R14 ;  /* 0x000000000e1372ca */ /* 0x000fe200000e0000 */
[----:B------:R-:W-:Y:S01]  /*88a0*/  UMOV UR6, 0x0 ;  /* 0x0000000000067882 */ /* 0x000fe20000000000 */
[----:B------:R-:W-:Y:S01]  /*88b0*/  ISETP.GT.AND P4, PT, R7, 0x1, PT ;  /* 0x000000010700780c */ /* 0x000fe20003f84270 */
[----:B------:R-:W-:Y:S01]  /*88c0*/  UMOV UR7, 0x10000000 ;  /* 0x1000000000077882 */ /* 0x000fe20000000000 */
[----:B------:R-:W-:Y:S01]  /*88d0*/  ISETP.NE.AND P1, PT, R9, 0x1c, PT ;  /* 0x0000001c0900780c */ /* 0x000fe20003f25270 */
[----:B------:R-:W-:-:S02]  /*88e0*/  VIADD R20, R20, 0x20 ;  /* 0x0000002014147836 */ /* 0x000fc40000000000 */
[----:B------:R-:W-:Y:S01]  /*88f0*/  UIADD3 UR14, UR8, 0x280, URZ ;  /* 0x00000280080e7890 */ /* 0x000fe2000fffe03f */
[----:B------:R-:W-:Y:S01]  /*8900*/  SEL R11, RZ, 0x1, P1 ;  /* 0x00000001ff0b7807 */ /* 0x000fe20000800000 */
[----:B------:R-:W-:Y:S01]  /*8910*/  UIADD3 UR15, UR8, 0x1c280, URZ ;  /* 0x0001c280080f7890 */ /* 0x000fe2000fffe03f */
[----:B------:R-:W-:Y:S02]  /*8920*/  SEL R9, R9, RZ, P1 ;  /* 0x000000ff09097207 */ /* 0x000fe40000800000 */
[----:B------:R-:W-:Y:S02]  /*8930*/  LOP3.LUT R8, R8, R11, RZ, 0x3c, !PT ;  /* 0x0000000b08087212 */ /* 0x000fe400078e3cff */
[----:B------:R-:W-:Y:S02]  /*8940*/  UMOV UR8, UR14 ;  /* 0x0000000e00087c82 */ /* 0x000fe40008000000 */
[----:B------:R0:W-:Y:S02]  /*8950*/  UTMALDG.3D [UR8], [UR4], desc[UR6] ;  /* 0x00000608040075b4 */ /* 0x0001e40008011000 */
[----:B0-----:R-:W-:Y:S01]  /*8960*/  UMOV UR8, UR15 ;  /* 0x0000000f00087c82 */ /* 0x001fe20008000000 */
[----:B------:R-:W-:-:S02]  /*8970*/  UMOV UR11, UR19 ;  /* 0x00000013000b7c82 */ /* 0x000fc40008000000 */
[----:B------:R0:W-:Y:S02]  /*8980*/  UTMALDG.3D [UR8], [UR24], desc[UR6] ;  /* 0x00000608180075b4 */ /* 0x0001e40008011000 */
[----:B0-----:R-:W-:Y:S05]  /*8990*/  @P4 BRA `(.L_x_177) ;  /* 0xfffffffc00504947 */ /* 0x001fea000383ffff */
.L_x_173:
[----:B------:R-:W-:Y:S05]  /*89a0*/  BSYNC B1 ;  /* 0x0000000000017941 */ /* 0x000fea0003800000 */
.L_x_172:
[----:B------:R-:W-:Y:S01]  /*89b0*/  LOP3.LUT P5, RZ, R15, 0xff, RZ, 0xc0, !PT ;  /* 0x000000ff0fff7812 */ /* 0x000fe200078ac0ff */
[C---:B------:R-:W-:Y:S01]  /*89c0*/  IMAD.IADD R5, R12.reuse, 0x1, R5 ;  /* 0x000000010c057824 */ /* 0x040fe200078e0205 */
[----:B------:R-:W-:Y:S01]  /*89d0*/  ULDC.64 UR4, c[0x0][0x650] ;  /* 0x0001940000047ab9 */ /* 0x000fe20000000a00 */
[C---:B------:R-:W-:Y:S01]  /*89e0*/  ISETP.GE.U32.AND P4, PT, R12.reuse, 0x1c, PT ;  /* 0x0000001c0c00780c */ /* 0x040fe20003f86070 */
[----:B------:R-:W-:Y:S01]  /*89f0*/  BSSY B1, `(.L_x_178) ;  /* 0x000006a000017945 */ /* 0x000fe20003800000 */
[----:B------:R-:W-:Y:S01]  /*8a00*/  IMAD.MOV.U32 R11, RZ, RZ, -0x1 ;  /* 0xffffffffff0b7424 */ /* 0x000fe200078e00ff */
[----:B------:R-:W-:Y:S01]  /*8a10*/  ISETP.GT.U32.AND P1, PT, R5, 0x1b, PT ;  /* 0x0000001b0500780c */ /* 0x000fe20003f24070 */
[----:B------:R-:W-:Y:S01]  /*8a20*/  IMAD.MOV.U32 R14, RZ, RZ, -0x1 ;  /* 0xffffffffff0e7424 */ /* 0x000fe200078e00ff */
[----:B------:R-:W-:Y:S02]  /*8a30*/  PRMT R15, RZ, 0x7610, R15 ;  /* 0x00007610ff0f7816 */ /* 0x000fe4000000000f */
[----:B------:R-:W-:-:S03]  /*8a40*/  ISETP.LT.U32.AND P1, PT, R12, 0x1c, P1 ;  /* 0x0000001c0c00780c */ /* 0x000fc60000f21070 */
[----:B------:R-:W0:Y:S01]  /*8a50*/  @P5 S2R R7, SR_CgaCtaId ;  /* 0x0000000000075919 */ /* 0x000e220000008800 */
[----:B------:R-:W-:Y:S02]  /*8a60*/  @P5 MOV R6, 0x400 ;  /* 0x0000040000065802 */ /* 0x000fe40000000f00 */
[----:B------:R-:W-:-:S04]  /*8a70*/  SEL R8, RZ, 0x1, !P1 ;  /* 0x00000001ff087807 */ /* 0x000fc80004800000 */
[----:B------:R-:W-:Y:S02]  /*8a80*/  LOP3.LUT R13, R13, R8, RZ, 0x3c, !PT ;  /* 0x000000080d0d7212 */ /* 0x000fe400078e3cff */
[----:B0-----:R-:W-:-:S04]  /*8a90*/  @P5 LEA R6, R7, R6, 0x18 ;  /* 0x0000000607065211 */ /* 0x001fc800078ec0ff */
[----:B------:R0:W-:Y:S01]  /*8aa0*/  @P5 SYNCS.ARRIVE.TRANS64.A1T0 RZ, [R6+URZ+0x1d8], RZ ;  /* 0x0001d8ff06ff59a7 */ /* 0x0001e2000810003f */
[----:B------:R-:W-:-:S04]  /*8ab0*/  IADD3 R2, P5, R2, UR20, RZ ;  /* 0x0000001402027c10 */ /* 0x000fc8000ffbe0ff */
[----:B------:R-:W-:Y:S02]  /*8ac0*/  IADD3.X R3, R3, UR13, RZ, P5, !PT ;  /* 0x0000000d03037c10 */ /* 0x000fe4000affe4ff */
[----:B------:R-:W-:Y:S02]  /*8ad0*/  ISETP.GE.U32.AND P1, PT, R2, UR4, PT ;  /* 0x0000000402007c0c */ /* 0x000fe4000bf26070 */
[----:B0-----:R-:W-:Y:S02]  /*8ae0*/  SHF.R.U32.HI R6, RZ, 0x2, R5 ;  /* 0x00000002ff067819 */ /* 0x001fe40000011605 */
[----:B------:R-:W-:-:S03]  /*8af0*/  ISETP.GE.U32.AND.EX P1, PT, R3, UR5, PT, P1 ;  /* 0x0000000503007c0c */ /* 0x000fc6000bf26110 */
[----:B------:R-:W-:-:S04]  /*8b00*/  IMAD.WIDE.U32 R6, R6, 0x24924925, RZ ;  /* 0x2492492506067825 */ /* 0x000fc800078e00ff */
[----:B------:R-:W-:Y:S01]  /*8b10*/  IMAD R5, R7, -0x1c, R5 ;  /* 0xffffffe407057824 */ /* 0x000fe200078e0205 */
[--C-:B------:R-:W-:Y:S01]  /*8b20*/  @P4 LOP3.LUT R13, R13, 0x1, R7.reuse, 0x78, !PT ;  /* 0x000000010d0d4812 */ /* 0x100fe200078e7807 */
[----:B------:R-:W-:Y:S01]  /*8b30*/  IMAD.MOV.U32 R6, RZ, RZ, -0x1 ;  /* 0xffffffffff067424 */ /* 0x000fe200078e00ff */
[----:B------:R-:W-:-:S03]  /*8b40*/  PRMT R7, RZ, 0x7610, R7 ;  /* 0x00007610ff077816 */ /* 0x000fc60000000007 */
[----:B------:R-:W-:Y:S05]  /*8b50*/  @P1 BRA `(.L_x_179) ;  /* 0x00000004004c1947 */ /* 0x000fea0003800000 */
[----:B------:R-:W-:Y:S01]  /*8b60*/  ULDC.64 UR4, c[0x0][0x628] ;  /* 0x00018a0000047ab9 */ /* 0x000fe20000000a00 */
[----:B------:R-:W0:Y:S01]  /*8b70*/  S2R R17, SR_CTAID.X ;  /* 0x0000000000117919 */ /* 0x000e220000002500 */
[----:B------:R-:W-:Y:S01]  /*8b80*/  ISETP.NE.U32.AND P1, PT, RZ, UR4, PT ;  /* 0x00000004ff007c0c */ /* 0x000fe2000bf25070 */
[----:B------:R-:W-:Y:S01]  /*8b90*/  ULDC UR7, c[0x0][0x630] ;  /* 0x00018c0000077ab9 */ /* 0x000fe20000000800 */
[----:B------:R-:W-:Y:S01]  /*8ba0*/  IMAD.MOV.U32 R6, RZ, RZ, R2 ;  /* 0x000000ffff067224 */ /* 0x000fe200078e0002 */
[----:B------:R-:W1:Y:S01]  /*8bb0*/  S2R R14, SR_CTAID.Y ;  /* 0x00000000000e7919 */ /* 0x000e620000002600 */
[----:B------:R-:W-:Y:S01]  /*8bc0*/  ISETP.NE.AND.EX P1, PT, RZ, UR5, PT, P1 ;  /* 0x00000005ff007c0c */ /* 0x000fe2000bf25310 */
[----:B------:R-:W-:-:S12]  /*8bd0*/  IMAD.MOV.U32 R7, RZ, RZ, R3 ;  /* 0x000000ffff077224 */ /* 0x000fd800078e0003 */
[----:B------:R-:W-:Y:S05]  /*8be0*/  @!P1 BRA `(.L_x_180) ;  /* 0x0000000000289947 */ /* 0x000fea0003800000 */
[----:B------:R-:W-:Y:S02]  /*8bf0*/  ULDC UR6, c[0x0][0x634] ;  /* 0x00018d0000067ab9 */ /* 0x000fe40000000800 */
[----:B------:R-:W-:-:S05]  /*8c00*/  IADD3 R11, P1, R2, UR6, RZ ;  /* 0x00000006020b7c10 */ /* 0x000fca000ff3e0ff */
[----:B------:R-:W-:-:S04]  /*8c10*/  IMAD.X R19, RZ, RZ, R3, P1 ;  /* 0x000000ffff137224 */ /* 0x000fc800008e0603 */
[----:B------:R-:W-:-:S04]  /*8c20*/  IMAD.WIDE.U32 R8, R19, UR4, RZ ;  /* 0x0000000413087c25 */ /* 0x000fc8000f8e00ff */
[----:B------:R-:W-:-:S04]  /*8c30*/  IMAD.WIDE.U32 R8, P1, R11, UR5, R8 ;  /* 0x000000050b087c25 */ /* 0x000fc8000f820008 */
[----:B------:R-:W-:-:S04]  /*8c40*/  IMAD.WIDE.U32 R10, R11, UR4, RZ ;  /* 0x000000040b0a7c25 */ /* 0x000fc8000f8e00ff */
[----:B------:R-:W-:Y:S01]  /*8c50*/  IMAD.X R7, RZ, RZ, RZ, P1 ;  /* 0x000000ffff077224 */ /* 0x000fe200008e06ff */
[----:B------:R-:W-:Y:S01]  /*8c60*/  IADD3 RZ, P1, R11, R8, RZ ;  /* 0x000000080bff7210 */ /* 0x000fe20007f3e0ff */
[----:B------:R-:W-:-:S04]  /*8c70*/  IMAD.MOV.U32 R6, RZ, RZ, R9 ;  /* 0x000000ffff067224 */ /* 0x000fc800078e0009 */
[----:B------:R-:W-:-:S08]  /*8c80*/  IMAD.WIDE.U32.X R6, R19, UR5, R6, P1 ;  /* 0x0000000513067c25 */ /* 0x000fd000088e0406 */
.L_x_180:
[--C-:B------:R-:W-:Y:S01]  /*8c90*/  SHF.R.U64 R10, R6, UR7, R7.reuse ;  /* 0x00000007060a7c19 */ /* 0x100fe20008001207 */
[----:B------:R-:W-:Y:S01]  /*8ca0*/  ULDC.64 UR4, c[0x0][0x620] ;  /* 0x0001880000047ab9 */ /* 0x000fe20000000a00 */
[----:B------:R-:W-:Y:S01]  /*8cb0*/  SHF.R.U32.HI R6, RZ, UR7, R7 ;  /* 0x00000007ff067c19 */ /* 0x000fe20008011607 */
[----:B------:R-:W2:Y:S01]  /*8cc0*/  LDC R22, c[0x0][0x144] ;  /* 0x00005100ff167b82 */ /* 0x000ea20000000800 */
[----:B------:R-:W-:Y:S01]  /*8cd0*/  IADD3 R9, P1, RZ, -R10, RZ ;  /* 0x8000000aff097210 */ /* 0x000fe20007f3e0ff */
[----:B------:R-:W-:Y:S01]  /*8ce0*/  ULDC.64 UR8, c[0x0][0x640] ;  /* 0x0001900000087ab9 */ /* 0x000fe20000000a00 */
[----:B0-----:R-:W-:Y:S01]  /*8cf0*/  I2FP.F32.U32 R11, R17 ;  /* 0x00000011000b7245 */ /* 0x001fe20000201000 */
[----:B------:R-:W-:Y:S02]  /*8d00*/  ULDC UR6, c[0x0][0x608] ;  /* 0x0001820000067ab9 */ /* 0x000fe40000000800 */
[----:B------:R-:W-:Y:S01]  /*8d10*/  IMAD.X R6, RZ, RZ, ~R6, P1 ;  /* 0x000000ffff067224 */ /* 0x000fe200008e0e06 */
[----:B------:R-:W-:Y:S01]  /*8d20*/  ISETP.NE.U32.AND P1, PT, RZ, UR8, PT ;  /* 0x00000008ff007c0c */ /* 0x000fe2000bf25070 */
[----:B------:R-:W0:Y:S02]  /*8d30*/  LDC R19, c[0x0][0x148] ;  /* 0x00005200ff137b82 */ /* 0x000e240000000800 */
[----:B------:R-:W-:Y:S01]  /*8d40*/  IMAD R8, R6, UR4, RZ ;  /* 0x0000000406087c24 */ /* 0x000fe2000f8e02ff */
[----:B------:R-:W-:Y:S01]  /*8d50*/  ISETP.NE.AND.EX P1, PT, RZ, UR9, PT, P1 ;  /* 0x00000009ff007c0c */ /* 0x000fe2000bf25310 */
[----:B------:R-:W-:Y:S01]  /*8d60*/  IMAD.WIDE.U32 R6, R9, UR4, R2 ;  /* 0x0000000409067c25 */ /* 0x000fe2000f8e0002 */
[----:B------:R-:W-:-:S03]  /*8d70*/  ULDC UR4, c[0x0][0x150] ;  /* 0x0000540000047ab9 */ /* 0x000fc60000000800 */
[----:B------:R-:W-:Y:S02]  /*8d80*/  IMAD R9, R9, UR5, R8 ;  /* 0x0000000509097c24 */ /* 0x000fe4000f8e0208 */
[----:B------:R-:W-:Y:S01]  /*8d90*/  FMUL R8, R11, UR4 ;  /* 0x000000040b087c20 */ /* 0x000fe20008400000 */
[----:B------:R-:W-:Y:S01]  /*8da0*/  ULDC UR4, c[0x0][0x618] ;  /* 0x0001860000047ab9 */ /* 0x000fe20000000800 */
[----:B------:R-:W-:Y:S01]  /*8db0*/  ULDC UR5, c[0x0][0x154] ;  /* 0x0000550000057ab9 */ /* 0x000fe20000000800 */
[----:B------:R-:W-:-:S03]  /*8dc0*/  IMAD.IADD R7, R7, 0x1, R9 ;  /* 0x0000000107077824 */ /* 0x000fc600078e0209 */
[----:B------:R-:W3:Y:S02]  /*8dd0*/  F2I.U32.TRUNC.NTZ R8, R8 ;  /* 0x0000000800087305 */ /* 0x000ee4000020f000 */
[----:B------:R-:W-:Y:S02]  /*8de0*/  SHF.R.U64 R11, R6, UR4, R7 ;  /* 0x00000004060b7c19 */ /* 0x000fe40008001207 */
[----:B-1----:R-:W-:-:S05]  /*8df0*/  I2FP.F32.U32 R6, R14 ;  /* 0x0000000e00067245 */ /* 0x002fca0000201000 */
[----:B------:R-:W-:Y:S01]  /*8e00*/  FMUL R21, R6, UR5 ;  /* 0x0000000506157c20 */ /* 0x000fe20008400000 */
[----:B------:R-:W-:Y:S01]  /*8e10*/  SHF.R.U32.HI R6, RZ, UR4, R7 ;  /* 0x00000004ff067c19 */ /* 0x000fe20008011607 */
[----:B------:R-:W-:-:S03]  /*8e20*/  ULDC UR4, c[0x0][0x658] ;  /* 0x0001960000047ab9 */ /* 0x000fc60000000800 */
[--C-:B------:R-:W-:Y:S01]  /*8e30*/  SHF.R.U64 R20, R11, UR6, R6.reuse ;  /* 0x000000060b147c19 */ /* 0x100fe20008001206 */
[----:B------:R-:W1:Y:S01]  /*8e40*/  F2I.U32.TRUNC.NTZ R21, R21 ;  /* 0x0000001500157305 */ /* 0x000e62000020f000 */
[----:B------:R-:W-:Y:S01]  /*8e50*/  SHF.R.U32.HI R7, RZ, UR6, R6 ;  /* 0x00000006ff077c19 */ /* 0x000fe20008011606 */
[----:B---3--:R-:W-:-:S03]  /*8e60*/  IMAD.MOV R8, RZ, RZ, -R8 ;  /* 0x000000ffff087224 */ /* 0x008fc600078e0a08 */
[----:B------:R-:W-:Y:S01]  /*8e70*/  SHF.R.U64 R18, R20, UR4, R7 ;  /* 0x0000000414127c19 */ /* 0x000fe20008001207 */
[----:B--2---:R-:W-:Y:S01]  /*8e80*/  IMAD R17, R22, R8, R17 ;  /* 0x0000000816117224 */ /* 0x004fe200078e0211 */
[----:B------:R-:W-:-:S03]  /*8e90*/  SHF.R.U32.HI R23, RZ, UR4, R7 ;  /* 0x00000004ff177c19 */ /* 0x000fc60008011607 */
[----:B------:R-:W-:Y:S02]  /*8ea0*/  IMAD.MOV.U32 R6, RZ, RZ, R18 ;  /* 0x000000ffff067224 */ /* 0x000fe400078e0012 */
[----:B------:R-:W-:Y:S01]  /*8eb0*/  IMAD.MOV.U32 R7, RZ, RZ, R23 ;  /* 0x000000ffff077224 */ /* 0x000fe200078e0017 */
[----:B-1----:R-:W-:Y:S06]  /*8ec0*/  @!P1 BRA `(.L_x_181) ;  /* 0x0000000000289947 */ /* 0x002fec0003800000 */
[----:B------:R-:W-:Y:S02]  /*8ed0*/  ULDC UR4, c[0x0][0x64c] ;  /* 0x0001930000047ab9 */ /* 0x000fe40000000800 */
[----:B------:R-:W-:-:S05]  /*8ee0*/  IADD3 R7, P1, R18, UR4, RZ ;  /* 0x0000000412077c10 */ /* 0x000fca000ff3e0ff */
[----:B------:R-:W-:-:S04]  /*8ef0*/  IMAD.X R23, RZ, RZ, R23, P1 ;  /* 0x000000ffff177224 */ /* 0x000fc800008e0617 */
[----:B------:R-:W-:-:S04]  /*8f00*/  IMAD.WIDE.U32 R8, R23, UR8, RZ ;  /* 0x0000000817087c25 */ /* 0x000fc8000f8e00ff */
[----:B------:R-:W-:-:S04]  /*8f10*/  IMAD.WIDE.U32 R8, P1, R7, UR9, R8 ;  /* 0x0000000907087c25 */ /* 0x000fc8000f820008 */
[----:B------:R-:W-:-:S04]  /*8f20*/  IMAD.WIDE.U32 R6, R7, UR8, RZ ;  /* 0x0000000807067c25 */ /* 0x000fc8000f8e00ff */
[----:B------:R-:W-:Y:S01]  /*8f30*/  IMAD.MOV.U32 R6, RZ, RZ, R9 ;  /* 0x000000ffff067224 */ /* 0x000fe200078e0009 */
[----:B------:R-:W-:Y:S01]  /*8f40*/  IADD3 RZ, P4, R7, R8, RZ ;  /* 0x0000000807ff7210 */ /* 0x000fe20007f9e0ff */
[----:B------:R-:W-:-:S04]  /*8f50*/  IMAD.X R7, RZ, RZ, RZ, P1 ;  /* 0x000000ffff077224 */ /* 0x000fc800008e06ff */
[----:B------:R-:W-:-:S08]  /*8f60*/  IMAD.WIDE.U32.X R6, R23, UR9, R6, P4 ;  /* 0x0000000917067c25 */ /* 0x000fd0000a0e0406 */
.L_x_181:
[----:B------:R-:W-:Y:S01]  /*8f70*/  ULDC UR4, c[0x0][0x648] ;  /* 0x0001920000047ab9 */ /* 0x000fe20000000800 */
[----:B------:R-:W-:Y:S01]  /*8f80*/  LOP3.LUT R20, R20, UR17, RZ, 0xc0, !PT ;  /* 0x0000001114147c12 */ /* 0x000fe2000f8ec0ff */
[----:B------:R-:W-:Y:S01]  /*8f90*/  IMAD.MOV R21, RZ, RZ, -R21 ;  /* 0x000000ffff157224 */ /* 0x000fe200078e0a15 */
[----:B------:R-:W-:Y:S01]  /*8fa0*/  SHF.R.U64 R7, R6, UR4, R7 ;  /* 0x0000000406077c19 */ /* 0x000fe20008001207 */
[----:B------:R-:W-:Y:S01]  /*8fb0*/  ULDC UR4, c[0x0][0x638] ;  /* 0x00018e0000047ab9 */ /* 0x000fe20000000800 */
[----:B------:R-:W-:Y:S01]  /*8fc0*/  LOP3.LUT R11, R11, UR16, RZ, 0xc0, !PT ;  /* 0x000000100b0b7c12 */ /* 0x000fe2000f8ec0ff */
[----:B0-----:R-:W-:Y:S01]  /*8fd0*/  @P2 IMAD R17, R19, R21, R14 ;  /* 0x0000001513112224 */ /* 0x001fe200078e020e */
[----:B------:R-:W-:Y:S01]  /*8fe0*/  ULDC UR5, c[0x0][0x610] ;  /* 0x0001840000057ab9 */ /* 0x000fe20000000800 */
[----:B------:R-:W-:Y:S02]  /*8ff0*/  IMAD.MOV R9, RZ, RZ, -R7 ;  /* 0x000000ffff097224 */ /* 0x000fe400078e0a07 */
[----:B------:R-:W-:-:S02]  /*9000*/  IMAD R20, R7, UR18, R20 ;  /* 0x0000001207147c24 */ /* 0x000fc4000f8e0214 */
[----:B------:R-:W-:Y:S01]  /*9010*/  IMAD R18, R9, UR4, R18 ;  /* 0x0000000409127c24 */ /* 0x000fe2000f8e0212 */
[----:B------:R-:W-:Y:S01]  /*9020*/  ULDC UR4, c[0x0][0x600] ;  /* 0x0001800000047ab9 */ /* 0x000fe20000000800 */
[----:B------:R-:W-:Y:S02]  /*9030*/  IMAD R17, R20, UR5, R17 ;  /* 0x0000000514117c24 */ /* 0x000fe4000f8e0211 */
[----:B------:R-:W-:Y:S02]  /*9040*/  IMAD R18, R18, UR4, R11 ;  /* 0x0000000412127c24 */ /* 0x000fe4000f8e020b */
[----:B------:R-:W-:Y:S02]  /*9050*/  IMAD.MOV.U32 R7, RZ, RZ, 0x1 ;  /* 0x00000001ff077424 */ /* 0x000fe400078e00ff */
[----:B------:R-:W-:Y:S01]  /*9060*/  IMAD.MOV.U32 R6, RZ, RZ, R10 ;  /* 0x000000ffff067224 */ /* 0x000fe200078e000a */
[----:B------:R-:W-:Y:S02]  /*9070*/  SEL R14, R18, R17, !P2 ;  /* 0x00000011120e7207 */ /* 0x000fe40005000000 */
[----:B------:R-:W-:-:S07]  /*9080*/  SEL R11, R17, R18, !P2 ;  /* 0x00000012110b7207 */ /* 0x000fce0005000000 */
.L_x_179:
[----:B------:R-:W-:Y:S05]  /*9090*/  BSYNC B1 ;  /* 0x0000000000017941 */ /* 0x000fea0003800000 */
.L_x_178:
[----:B------:R-:W-:-:S13]  /*90a0*/  LOP3.LUT P1, RZ, R7, 0xff, RZ, 0xc0, !PT ;  /* 0x000000ff07ff7812 */ /* 0x000fda000782c0ff */
[----:B------:R-:W-:Y:S05]  /*90b0*/  @P1 BRA `(.L_x_182) ;  /* 0xfffffff400541947 */ /* 0x000fea000383ffff */
[----:B------:R-:W-:Y:S05]  /*90c0*/  BSYNC B0 ;  /* 0x0000000000007941 */ /* 0x000fea0003800000 */
.L_x_170:
[----:B------:R-:W-:-:S03]  /*90d0*/  UMOV UR4, 0xffffffff ;  /* 0xffffffff00047882 */ /* 0x000fc60000000000 */
[----:B------:R-:W-:Y:S05]  /*90e0*/  BRA.DIV UR4, `(.L_x_183) ;  /* 0x00000012047c7947 */ /* 0x000fea000b800000 */
[----:B------:R-:W-:-:S13]  /*90f0*/  ELECT P0, URZ, PT ;  /* 0x00000000003f782f */ /* 0x000fda0003800000 */
.L_x_221:
[----:B------:R-:W-:Y:S04]  /*9100*/  BSSY B0, `(.L_x_184) ;  /* 0x0000103000007945 */ /* 0x000fe80003800000 */
[----:B------:R-:W-:Y:S05]  /*9110*/  @!P0 BRA `(.L_x_185) ;  /* 0x0000001000048947 */ /* 0x000fea0003800000 */
[----:B------:R-:W-:-:S04]  /*9120*/  LOP3.LUT R4, R4, 0x2, RZ, 0xfc, !PT ;  /* 0x0000000204047812 */ /* 0x000fc800078efcff */
[----:B------:R-:W-:-:S13]  /*9130*/  ISETP.NE.AND P0, PT, R4, 0x3, PT ;  /* 0x000000030400780c */ /* 0x000fda0003f05270 */
[----:B------:R-:W-:Y:S05]  /*9140*/  @!P0 BRA `(.L_x_186) ;  /* 0x0000000000048947 */ /* 0x000fea0003800000 */
[----:B------:R-:W-:Y:S01]  /*9150*/  BPT.TRAP 0x1 ;  /* 0x000000040000795c */ /* 0x000fe20000300000 */
.L_x_186:
[----:B------:R-:W0:Y:S01]  /*9160*/  S2R R3, SR_CgaCtaId ;  /* 0x0000000000037919 */ /* 0x000e220000008800 */
[----:B------:R-:W-:-:S04]  /*9170*/  MOV R0, 0x400 ;  /* 0x0000040000007802 */ /* 0x000fc80000000f00 */
[----:B0-----:R-:W-:Y:S02]  /*9180*/  LEA R0, R3, R0, 0x18 ;  /* 0x0000000003007211 */ /* 0x001fe400078ec0ff */
[----:B------:R-:W-:-:S03]  /*9190*/  SHF.L.U32 R3, R13, 0x1f, RZ ;  /* 0x0000001f0d037819 */ /* 0x000fc600000006ff */
[----:B------:R-:W-:-:S04]  /*91a0*/  VIADD R0, R0, 0xe0 ;  /* 0x000000e000007836 */ /* 0x000fc80000000000 */
[C---:B------:R-:W-:Y:S02]  /*91b0*/  IMAD R6, R5.reuse, 0x8, R0 ;  /* 0x0000000805067824 */ /* 0x040fe400078e0200 */
[----:B------:R-:W-:Y:S02]  /*91c0*/  VIADD R5, R5, 0x1 ;  /* 0x0000000105057836 */ /* 0x000fe40000000000 */
[----:B------:R-:W0:Y:S03]  /*91d0*/  SYNCS.PHASECHK.TRANS64.TRYWAIT P0, [R6+URZ], R3 ;  /* 0x00000003060075a7 */ /* 0x000e26000800017f */
[----:B------:R-:W-:-:S04]  /*91e0*/  ISETP.NE.AND P1, PT, R5, 0x1c, PT ;  /* 0x0000001c0500780c */ /* 0x000fc80003f25270 */
[----:B------:R-:W-:Y:S02]  /*91f0*/  SEL R2, RZ, 0x1, P1 ;  /* 0x00000001ff027807 */ /* 0x000fe40000800000 */
[----:B------:R-:W-:Y:S02]  /*9200*/  SEL R5, R5, RZ, P1 ;  /* 0x000000ff05057207 */ /* 0x000fe40000800000 */
[----:B------:R-:W-:-:S03]  /*9210*/  LOP3.LUT R8, R13, R2, RZ, 0x3c, !PT ;  /* 0x000000020d087212 */ /* 0x000fc600078e3cff */
[----:B------:R-:W-:Y:S01]  /*9220*/  IMAD R7, R5, 0x8, R0 ;  /* 0x0000000805077824 */ /* 0x000fe200078e0200 */
[----:B------:R-:W-:Y:S01]  /*9230*/  SHF.L.U32 R4, R8, 0x1f, RZ ;  /* 0x0000001f08047819 */ /* 0x000fe200000006ff */
[----:B0-----:R-:W-:Y:S06]  /*9240*/  @!P0 BRA `(.L_x_187) ;  /* 0x0000001000488947 */ /* 0x001fec0003800000 */
.L_x_222:
[----:B------:R-:W1:Y:S01]  /*9250*/  SYNCS.PHASECHK.TRANS64.TRYWAIT P0, [R7+URZ], R4 ;  /* 0x00000004070075a7 */ /* 0x000e62000800017f */
[----:B------:R-:W-:-:S05]  /*9260*/  VIADD R2, R5, 0x1 ;  /* 0x0000000105027836 */ /* 0x000fca0000000000 */
[----:B------:R-:W-:-:S04]  /*9270*/  ISETP.NE.AND P1, PT, R2, 0x1c, PT ;  /* 0x0000001c0200780c */ /* 0x000fc80003f25270 */
[----:B0-----:R-:W-:Y:S02]  /*9280*/  SEL R3, RZ, 0x1, P1 ;  /* 0x00000001ff037807 */ /* 0x001fe40000800000 */
[----:B------:R-:W-:Y:S02]  /*9290*/  SEL R9, R2, RZ, P1 ;  /* 0x000000ff02097207 */ /* 0x000fe40000800000 */
[----:B------:R-:W-:-:S03]  /*92a0*/  LOP3.LUT R8, R8, R3, RZ, 0x3c, !PT ;  /* 0x0000000308087212 */ /* 0x000fc600078e3cff */
[----:B------:R-:W-:Y:S01]  /*92b0*/  IMAD R6, R9, 0x8, R0 ;  /* 0x0000000809067824 */ /* 0x000fe200078e0200 */
[----:B------:R-:W-:Y:S01]  /*92c0*/  SHF.L.U32 R5, R8, 0x1f, RZ ;  /* 0x0000001f08057819 */ /* 0x000fe200000006ff */
[----:B-1----:R-:W-:Y:S06]  /*92d0*/  @!P0 BRA `(.L_x_188) ;  /* 0x0000001000388947 */ /* 0x002fec0003800000 */
.L_x_223:
[----:B------:R-:W1:Y:S01]  /*92e0*/  SYNCS.PHASECHK.TRANS64.TRYWAIT P0, [R6+URZ], R5 ;  /* 0x00000005060075a7 */ /* 0x000e62000800017f */
[----:B------:R-:W-:-:S05]  /*92f0*/  VIADD R2, R9, 0x1 ;  /* 0x0000000109027836 */ /* 0x000fca0000000000 */
[----:B------:R-:W-:-:S04]  /*9300*/  ISETP.NE.AND P1, PT, R2, 0x1c, PT ;  /* 0x0000001c0200780c */ /* 0x000fc80003f25270 */
[----:B------:R-:W-:Y:S02]  /*9310*/  SEL R3, RZ, 0x1, P1 ;  /* 0x00000001ff037807 */ /* 0x000fe40000800000 */
[----:B0-----:R-:W-:Y:S02]  /*9320*/  SEL R7, R2, RZ, P1 ;  /* 0x000000ff02077207 */ /* 0x001fe40000800000 */
[----:B------:R-:W-:-:S03]  /*9330*/  LOP3.LUT R8, R8, R3, RZ, 0x3c, !PT ;  /* 0x0000000308087212 */ /* 0x000fc600078e3cff */
[----:B------:R-:W-:Y:S01]  /*9340*/  IMAD R9, R7, 0x8, R0 ;  /* 0x0000000807097824 */ /* 0x000fe200078e0200 */
[----:B------:R-:W-:Y:S01]  /*9350*/  SHF.L.U32 R4, R8, 0x1f, RZ ;  /* 0x0000001f08047819 */ /* 0x000fe200000006ff */
[----:B-1----:R-:W-:Y:S06]  /*9360*/  @!P0 BRA `(.L_x_189) ;  /* 0x0000001000288947 */ /* 0x002fec0003800000 */
.L_x_224:
[----:B------:R-:W1:Y:S01]  /*9370*/  SYNCS.PHASECHK.TRANS64.TRYWAIT P0, [R9+URZ], R4 ;  /* 0x00000004090075a7 */ /* 0x000e62000800017f */
[----:B------:R-:W-:-:S05]  /*9380*/  VIADD R2, R7, 0x1 ;  /* 0x0000000107027836 */ /* 0x000fca0000000000 */
[----:B------:R-:W-:-:S04]  /*9390*/  ISETP.NE.AND P1, PT, R2, 0x1c, PT ;  /* 0x0000001c0200780c */ /* 0x000fc80003f25270 */
[----:B------:R-:W-:Y:S02]  /*93a0*/  SEL R3, RZ, 0x1, P1 ;  /* 0x00000001ff037807 */ /* 0x000fe40000800000 */
[----:B------:R-:W-:Y:S02]  /*93b0*/  SEL R7, R2, RZ, P1 ;  /* 0x000000ff02077207 */ /* 0x000fe40000800000 */
[----:B------:R-:W-:-:S03]  /*93c0*/  LOP3.LUT R8, R8, R3, RZ, 0x3c, !PT ;  /* 0x0000000308087212 */ /* 0x000fc600078e3cff */
[----:B0-----:R-:W-:Y:S01]  /*93d0*/  IMAD R6, R7, 0x8, R0 ;  /* 0x0000000807067824 */ /* 0x001fe200078e0200 */
[----:B------:R-:W-:Y:S01]  /*93e0*/  SHF.L.U32 R5, R8, 0x1f, RZ ;  /* 0x0000001f08057819 */ /* 0x000fe200000006ff */
[----:B-1----:R-:W-:Y:S06]  /*93f0*/  @!P0 BRA `(.L_x_190) ;  /* 0x0000001000188947 */ /* 0x002fec0003800000 */
.L_x_225:
        /* <DEDUP_REMOVED lines=9> */
.L_x_226:
        /* <DEDUP_REMOVED lines=9> */
.L_x_227:
        /* <DEDUP_REMOVED lines=9> */
.L_x_228:
        /* <DEDUP_REMOVED lines=9> */
.L_x_229:
        /* <DEDUP_REMOVED lines=9> */
.L_x_230:
        /* <DEDUP_REMOVED lines=9> */
.L_x_231:
        /* <DEDUP_REMOVED lines=9> */
.L_x_232:
        /* <DEDUP_REMOVED lines=9> */
.L_x_233:
        /* <DEDUP_REMOVED lines=9> */
.L_x_234:
        /* <DEDUP_REMOVED lines=9> */
.L_x_235:
        /* <DEDUP_REMOVED lines=9> */
.L_x_236:
        /* <DEDUP_REMOVED lines=9> */
.L_x_237:
        /* <DEDUP_REMOVED lines=9> */
.L_x_238:
        /* <DEDUP_REMOVED lines=9> */
.L_x_239:
        /* <DEDUP_REMOVED lines=9> */
.L_x_240:
        /* <DEDUP_REMOVED lines=9> */
.L_x_241:
        /* <DEDUP_REMOVED lines=9> */
.L_x_242:
        /* <DEDUP_REMOVED lines=9> */
.L_x_243:
        /* <DEDUP_REMOVED lines=9> */
.L_x_244:
        /* <DEDUP_REMOVED lines=9> */
.L_x_245:
        /* <DEDUP_REMOVED lines=9> */
.L_x_246:
        /* <DEDUP_REMOVED lines=9> */
.L_x_247:
[----:B------:R-:W1:Y:S01]  /*a060*/  SYNCS.PHASECHK.TRANS64.TRYWAIT P0, [R6+URZ], R5 ;  /* 0x00000005060075a7 */ /* 0x000e62000800017f */
[----:B------:R-:W-:-:S05]  /*a070*/  VIADD R2, R7, 0x1 ;  /* 0x0000000107027836 */ /* 0x000fca0000000000 */
[----:B------:R-:W-:-:S04]  /*a080*/  ISETP.NE.AND P1, PT, R2, 0x1c, PT ;  /* 0x0000001c0200780c */ /* 0x000fc80003f25270 */
[----:B0-----:R-:W-:Y:S02]  /*a090*/  SEL R4, RZ, 0x1, P1 ;  /* 0x00000001ff047807 */ /* 0x001fe40000800000 */
[----:B------:R-:W-:Y:S02]  /*a0a0*/  SEL R3, R2, RZ, P1 ;  /* 0x000000ff02037207 */ /* 0x000fe40000800000 */
[----:B------:R-:W-:Y:S01]  /*a0b0*/  LOP3.LUT R4, R11, R4, RZ, 0x3c, !PT ;  /* 0x000000040b047212 */ /* 0x000fe200078e3cff */
[----:B-1----:R-:W-:Y:S06]  /*a0c0*/  @!P0 BRA `(.L_x_213) ;  /* 0x0000000800b08947 */ /* 0x002fec0003800000 */
.L_x_248:
[----:B------:R-:W-:Y:S01]  /*a0d0*/  IMAD R3, R3, 0x8, R0 ;  /* 0x0000000803037824 */ /* 0x000fe200078e0200 */
[----:B------:R-:W-:-:S07]  /*a0e0*/  SHF.L.U32 R0, R4, 0x1f, RZ ;  /* 0x0000001f04007819 */ /* 0x000fce00000006ff */
.L_x_214:
[----:B-1----:R1:W2:Y:S02]  /*a0f0*/  SYNCS.PHASECHK.TRANS64.TRYWAIT P0, [R3+URZ], R0 ;  /* 0x00000000030075a7 */ /* 0x0022a4000800017f */
[----:B--2---:R-:W-:Y:S05]  /*a100*/  @!P0 NANOSLEEP.SYNCS 0x989680 ;  /* 0x009896800000895d */ /* 0x004fea0003900000 */
[----:B------:R-:W2:Y:S02]  /*a110*/  @!P0 SYNCS.PHASECHK.TRANS64 P0, [R3+URZ], R0 ;  /* 0x00000000030085a7 */ /* 0x000ea4000800007f */
[----:B--2---:R-:W-:Y:S05]  /*a120*/  @!P0 BRA `(.L_x_214) ;  /* 0xfffffffc00f08947 */ /* 0x004fea000383ffff */
.L_x_185:
[----:B------:R-:W-:Y:S05]  /*a130*/  BSYNC B0 ;  /* 0x0000000000007941 */ /* 0x000fea0003800000 */
.L_x_184:
[----:B------:R-:W-:Y:S05]  /*a140*/  EXIT ;  /* 0x000000000000794d */ /* 0x000fea0003800000 */
.L_x_18:
[----:B-1----:R-:W-:-:S04]  /*a150*/  IMAD.U32 R11, RZ, RZ, UR6 ;  /* 0x00000006ff0b7e24 */ /* 0x002fc8000f8e00ff */
[----:B------:R1:W4:Y:S03]  /*a160*/  SYNCS.PHASECHK.TRANS64.TRYWAIT P0, [R11+URZ], R10 ;  /* 0x0000000a0b0075a7 */ /* 0x000326000800017f */
[----:B----4-:R-:W-:Y:S05]  /*a170*/  @!P0 NANOSLEEP.SYNCS 0x989680 ;  /* 0x009896800000895d */ /* 0x010fea0003900000 */
[----:B------:R-:W4:Y:S02]  /*a180*/  @!P0 SYNCS.PHASECHK.TRANS64 P0, [R11+URZ], R10 ;  /* 0x0000000a0b0085a7 */ /* 0x000f24000800007f */
[----:B----4-:R-:W-:Y:S05]  /*a190*/  @!P0 BRA `(.L_x_18) ;  /* 0xfffffffc00ec8947 */ /* 0x010fea000383ffff */
[----:B------:R-:W-:Y:S05]  /*a1a0*/  BRA `(.L_x_17) ;  /* 0xffffff7400b47947 */ /* 0x000fea000383ffff */
.L_x_24:
[----:B-1----:R-:W-:-:S04]  /*a1b0*/  IMAD.U32 R140, RZ, RZ, UR12 ;  /* 0x0000000cff8c7e24 */ /* 0x002fc8000f8e00ff */
[----:B------:R1:W4:Y:S03]  /*a1c0*/  SYNCS.PHASECHK.TRANS64.TRYWAIT P0, [R140+URZ], R11 ;  /* 0x0000000b8c0075a7 */ /* 0x000326000800017f */
[----:B----4-:R-:W-:Y:S05]  /*a1d0*/  @!P0 NANOSLEEP.SYNCS 0x989680 ;  /* 0x009896800000895d */ /* 0x010fea0003900000 */
[----:B------:R-:W4:Y:S02]  /*a1e0*/  @!P0 SYNCS.PHASECHK.TRANS64 P0, [R140+URZ], R11 ;  /* 0x0000000b8c0085a7 */ /* 0x000f24000800007f */
[----:B----4-:R-:W-:Y:S05]  /*a1f0*/  @!P0 BRA `(.L_x_24) ;  /* 0xfffffffc00ec8947 */ /* 0x010fea000383ffff */
[----:B------:R-:W-:Y:S05]  /*a200*/  BRA `(.L_x_23) ;  /* 0xffffff7c00e47947 */ /* 0x000fea000383ffff */
.L_x_171:
[----:B------:R-:W-:Y:S01]  /*a210*/  BSSY B1, `(.L_x_215) ;  /* 0x0000006000017945 */ /* 0x000fe20003800000 */
[----:B------:R-:W-:-:S07]  /*a220*/  IMAD.MOV.U32 R7, RZ, RZ, -0x1 ;  /* 0xffffffffff077424 */ /* 0x000fce00078e00ff */
[----:B------:R-:W-:Y:S05]  /*a230*/  WARPSYNC.COLLECTIVE R7, `(.L_x_216) ;  /* 0x00000000070c7348 */ /* 0x000fea0003c00000 */
[----:B------:R-:W-:Y:S02]  /*a240*/  ELECT P1, UR62, PT ;  /* 0x00000000003e782f */ /* 0x000fe40003820000 */
[----:B------:R-:W-:Y:S01]  /*a250*/  MOV R7, UR62 ;  /* 0x0000003e00077c02 */ /* 0x000fe20008000f00 */
[----:B------:R-:W-:Y:S10]  /*a260*/  ENDCOLLECTIVE ;  /* 0x000000000000791b */ /* 0x000ff40003800000 */
.L_x_216:
[----:B------:R-:W-:Y:S05]  /*a270*/  BSYNC B1 ;  /* 0x0000000000017941 */ /* 0x000fea0003800000 */
.L_x_215:
[----:B------:R-:W-:Y:S05]  /*a280*/  BRA `(.L_x_217) ;  /* 0xffffffe000ec7947 */ /* 0x000fea000383ffff */
.L_x_174:
[----:B-1----:R1:W2:Y:S02]  /*a290*/  SYNCS.PHASECHK.TRANS64.TRYWAIT P1, [R19+URZ+0xe0], R10 ;  /* 0x0000e00a130075a7 */ /* 0x0022a4000802017f */
[----:B--2---:R-:W-:Y:S05]  /*a2a0*/  @!P1 NANOSLEEP.SYNCS 0x989680 ;  /* 0x009896800000995d */ /* 0x004fea0003900000 */
[----:B------:R-:W2:Y:S02]  /*a2b0*/  @!P1 SYNCS.PHASECHK.TRANS64 P1, [R19+URZ+0xe0], R10 ;  /* 0x0000e00a130095a7 */ /* 0x000ea4000802007f */
[----:B--2---:R-:W-:Y:S05]  /*a2c0*/  @!P1 BRA `(.L_x_174) ;  /* 0xfffffffc00f09947 */ /* 0x004fea000383ffff */
[----:B------:R-:W-:Y:S05]  /*a2d0*/  BRA `(.L_x_218) ;  /* 0xffffffe400207947 */ /* 0x000fea000383ffff */
.L_x_183:
[----:B------:R-:W-:Y:S01]  /*a2e0*/  BSSY B0, `(.L_x_219) ;  /* 0x0000006000007945 */ /* 0x000fe20003800000 */
[----:B------:R-:W-:-:S07]  /*a2f0*/  IMAD.MOV.U32 R7, RZ, RZ, -0x1 ;  /* 0xffffffffff077424 */ /* 0x000fce00078e00ff */
[----:B------:R-:W-:Y:S05]  /*a300*/  WARPSYNC.COLLECTIVE R7, `(.L_x_220) ;  /* 0x00000000070c7348 */ /* 0x000fea0003c00000 */
[----:B------:R-:W-:Y:S02]  /*a310*/  ELECT P1, UR62, PT ;  /* 0x00000000003e782f */ /* 0x000fe40003820000 */
[----:B------:R-:W-:Y:S01]  /*a320*/  MOV R7, UR62 ;  /* 0x0000003e00077c02 */ /* 0x000fe20008000f00 */
[----:B------:R-:W-:Y:S10]  /*a330*/  ENDCOLLECTIVE ;  /* 0x000000000000791b */ /* 0x000ff40003800000 */
.L_x_220:
[----:B------:R-:W-:Y:S05]  /*a340*/  BSYNC B0 ;  /* 0x0000000000007941 */ /* 0x000fea0003800000 */
.L_x_219:
[----:B------:R-:W-:Y:S01]  /*a350*/  PLOP3.LUT P0, PT, P1, PT, PT, 0x80, 0x0 ;  /* 0x000000000000781c */ /* 0x000fe20000f0f070 */
[----:B------:R-:W-:-:S12]  /*a360*/  BRA `(.L_x_221) ;  /* 0xffffffec00647947 */ /* 0x000fd8000383ffff */
.L_x_187:
[----:B0-----:R0:W1:Y:S02]  /*a370*/  SYNCS.PHASECHK.TRANS64.TRYWAIT P0, [R6+URZ], R3 ;  /* 0x00000003060075a7 */ /* 0x001064000800017f */
[----:B-1----:R-:W-:Y:S05]  /*a380*/  @!P0 NANOSLEEP.SYNCS 0x989680 ;  /* 0x009896800000895d */ /* 0x002fea0003900000 */
[----:B------:R-:W1:Y:S02]  /*a390*/  @!P0 SYNCS.PHASECHK.TRANS64 P0, [R6+URZ], R3 ;  /* 0x00000003060085a7 */ /* 0x000e64000800007f */
[----:B-1----:R-:W-:Y:S05]  /*a3a0*/  @!P0 BRA `(.L_x_187) ;  /* 0xfffffffc00f08947 */ /* 0x002fea000383ffff */
[----:B------:R-:W-:Y:S05]  /*a3b0*/  BRA `(.L_x_222) ;  /* 0xffffffec00a47947 */ /* 0x000fea000383ffff */
.L_x_188:
[----:B0-----:R0:W1:Y:S02]  /*a3c0*/  SYNCS.PHASECHK.TRANS64.TRYWAIT P0, [R7+URZ], R4 ;  /* 0x00000004070075a7 */ /* 0x001064000800017f */
[----:B-1----:R-:W-:Y:S05]  /*a3d0*/  @!P0 NANOSLEEP.SYNCS 0x989680 ;  /* 0x009896800000895d */ /* 0x002fea0003900000 */
[----:B------:R-:W1:Y:S02]  /*a3e0*/  @!P0 SYNCS.PHASECHK.TRANS64 P0, [R7+URZ], R4 ;  /* 0x00000004070085a7 */ /* 0x000e64000800007f */
[----:B-1----:R-:W-:Y:S05]  /*a3f0*/  @!P0 BRA `(.L_x_188) ;  /* 0xfffffffc00f08947 */ /* 0x002fea000383ffff */
[----:B------:R-:W-:Y:S05]  /*a400*/  BRA `(.L_x_223) ;  /* 0xffffffec00b47947 */ /* 0x000fea000383ffff */
.L_x_189:
[----:B0-----:R0:W1:Y:S02]  /*a410*/  SYNCS.PHASECHK.TRANS64.TRYWAIT P0, [R6+URZ], R5 ;  /* 0x00000005060075a7 */ /* 0x001064000800017f */
[----:B-1----:R-:W-:Y:S05]  /*a420*/  @!P0 NANOSLEEP.SYNCS 0x989680 ;  /* 0x009896800000895d */ /* 0x002fea0003900000 */
[----:B------:R-:W1:Y:S02]  /*a430*/  @!P0 SYNCS.PHASECHK.TRANS64 P0, [R6+URZ], R5 ;  /* 0x00000005060085a7 */ /* 0x000e64000800007f */
[----:B-1----:R-:W-:Y:S05]  /*a440*/  @!P0 BRA `(.L_x_189) ;  /* 0xfffffffc00f08947 */ /* 0x002fea000383ffff */
[----:B------:R-:W-:Y:S05]  /*a450*/  BRA `(.L_x_224) ;  /* 0xffffffec00c47947 */ /* 0x000fea000383ffff */
.L_x_190:
[----:B0-----:R0:W1:Y:S02]  /*a460*/  SYNCS.PHASECHK.TRANS64.TRYWAIT P0, [R9+URZ], R4 ;  /* 0x00000004090075a7 */ /* 0x001064000800017f */
[----:B-1----:R-:W-:Y:S05]  /*a470*/  @!P0 NANOSLEEP.SYNCS 0x989680 ;  /* 0x009896800000895d */ /* 0x002fea0003900000 */
[----:B------:R-:W1:Y:S02]  /*a480*/  @!P0 SYNCS.PHASECHK.TRANS64 P0, [R9+URZ], R4 ;  /* 0x00000004090085a7 */ /* 0x000e64000800007f */
[----:B-1----:R-:W-:Y:S05]  /*a490*/  @!P0 BRA `(.L_x_190) ;  /* 0xfffffffc00f08947 */ /* 0x002fea000383ffff */
[----:B------:R-:W-:Y:S05]  /*a4a0*/  BRA `(.L_x_225) ;  /* 0xffffffec00d47947 */ /* 0x000fea000383ffff */
.L_x_191:
[----:B0-----:R0:W1:Y:S02]  /*a4b0*/  SYNCS.PHASECHK.TRANS64.TRYWAIT P0, [R6+URZ], R5 ;  /* 0x00000005060075a7 */ /* 0x001064000800017f */
[----:B-1----:R-:W-:Y:S05]  /*a4c0*/  @!P0 NANOSLEEP.SYNCS 0x989680 ;  /* 0x009896800000895d */ /* 0x002fea0003900000 */
[----:B------:R-:W1:Y:S02]  /*a4d0*/  @!P0 SYNCS.PHASECHK.TRANS64 P0, [R6+URZ], R5 ;  /* 0x00000005060085a7 */ /* 0x000e64000800007f */
[----:B-1----:R-:W-:Y:S05]  /*a4e0*/  @!P0 BRA `(.L_x_191) ;  /* 0xfffffffc00f08947 */ /* 0x002fea000383ffff */
[----:B------:R-:W-:Y:S05]  /*a4f0*/  BRA `(.L_x_226) ;  /* 0xffffffec00e47947 */ /* 0x000fea000383ffff */
.L_x_192:
[----:B0-----:R0:W1:Y:S02]  /*a500*/  SYNCS.PHASECHK.TRANS64.TRYWAIT P0, [R9+URZ], R4 ;  /* 0x00000004090075a7 */ /* 0x001064000800017f */
[----:B-1----:R-:W-:Y:S05]  /*a510*/  @!P0 NANOSLEEP.SYNCS 0x989680 ;  /* 0x009896800000895d */ /* 0x002fea0003900000 */
[----:B------:R-:W1:Y:S02]  /*a520*/  @!P0 SYNCS.PHASECHK.TRANS64 P0, [R9+URZ], R4 ;  /* 0x00000004090085a7 */ /* 0x000e64000800007f */
[----:B-1----:R-:W-:Y:S05]  /*a530*/  @!P0 BRA `(.L_x_192) ;  /* 0xfffffffc00f08947 */ /* 0x002fea000383ffff */
[----:B------:R-:W-:Y:S05]  /*a540*/  BRA `(.L_x_227) ;  /* 0xffffffec00f47947 */ /* 0x000fea000383ffff */
.L_x_193:
[----:B0-----:R0:W1:Y:S02]  /*a550*/  SYNCS.PHASECHK.TRANS64.TRYWAIT P0, [R6+URZ], R5 ;  /* 0x00000005060075a7 */ /* 0x001064000800017f */
[----:B-1----:R-:W-:Y:S05]  /*a560*/  @!P0 NANOSLEEP.SYNCS 0x989680 ;  /* 0x009896800000895d */ /* 0x002fea0003900000 */
[----:B------:R-:W1:Y:S02]  /*a570*/  @!P0 SYNCS.PHASECHK.TRANS64 P0, [R6+URZ], R5 ;  /* 0x00000005060085a7 */ /* 0x000e64000800007f */
[----:B-1----:R-:W-:Y:S05]  /*a580*/  @!P0 BRA `(.L_x_193) ;  /* 0xfffffffc00f08947 */ /* 0x002fea000383ffff */
[----:B------:R-:W-:Y:S05]  /*a590*/  BRA `(.L_x_228) ;  /* 0xfffffff000047947 */ /* 0x000fea000383ffff */
.L_x_194:
[----:B0-----:R0:W1:Y:S02]  /*a5a0*/  SYNCS.PHASECHK.TRANS64.TRYWAIT P0, [R9+URZ], R4 ;  /* 0x00000004090075a7 */ /* 0x001064000800017f */
[----:B-1----:R-:W-:Y:S05]  /*a5b0*/  @!P0 NANOSLEEP.SYNCS 0x989680 ;  /* 0x009896800000895d */ /* 0x002fea0003900000 */
[----:B------:R-:W1:Y:S02]  /*a5c0*/  @!P0 SYNCS.PHASECHK.TRANS64 P0, [R9+URZ], R4 ;  /* 0x00000004090085a7 */ /* 0x000e64000800007f */
[----:B-1----:R-:W-:Y:S05]  /*a5d0*/  @!P0 BRA `(.L_x_194) ;  /* 0xfffffffc00f08947 */ /* 0x002fea000383ffff */
[----:B------:R-:W-:Y:S05]  /*a5e0*/  BRA `(.L_x_229) ;  /* 0xfffffff000147947 */ /* 0x000fea000383ffff */
.L_x_195:
[----:B0-----:R0:W1:Y:S02]  /*a5f0*/  SYNCS.PHASECHK.TRANS64.TRYWAIT P0, [R6+URZ], R5 ;  /* 0x00000005060075a7 */ /* 0x001064000800017f */
[----:B-1----:R-:W-:Y:S05]  /*a600*/  @!P0 NANOSLEEP.SYNCS 0x989680 ;  /* 0x009896800000895d */ /* 0x002fea0003900000 */
[----:B------:R-:W1:Y:S02]  /*a610*/  @!P0 SYNCS.PHASECHK.TRANS64 P0, [R6+URZ], R5 ;  /* 0x00000005060085a7 */ /* 0x000e64000800007f */
[----:B-1----:R-:W-:Y:S05]  /*a620*/  @!P0 BRA `(.L_x_195) ;  /* 0xfffffffc00f08947 */ /* 0x002fea000383ffff */
[----:B------:R-:W-:Y:S05]  /*a630*/  BRA `(.L_x_230) ;  /* 0xfffffff000247947 */ /* 0x000fea000383ffff */
.L_x_196:
[----:B0-----:R0:W1:Y:S02]  /*a640*/  SYNCS.PHASECHK.TRANS64.TRYWAIT P0, [R9+URZ], R4 ;  /* 0x00000004090075a7 */ /* 0x001064000800017f */
[----:B-1----:R-:W-:Y:S05]  /*a650*/  @!P0 NANOSLEEP.SYNCS 0x989680 ;  /* 0x009896800000895d */ /* 0x002fea0003900000 */
[----:B------:R-:W1:Y:S02]  /*a660*/  @!P0 SYNCS.PHASECHK.TRANS64 P0, [R9+URZ], R4 ;  /* 0x00000004090085a7 */ /* 0x000e64000800007f */
[----:B-1----:R-:W-:Y:S05]  /*a670*/  @!P0 BRA `(.L_x_196) ;  /* 0xfffffffc00f08947 */ /* 0x002fea000383ffff */
[----:B------:R-:W-:Y:S05]  /*a680*/  BRA `(.L_x_231) ;  /* 0xfffffff000347947 */ /* 0x000fea000383ffff */
.L_x_197:
[----:B0-----:R0:W1:Y:S02]  /*a690*/  SYNCS.PHASECHK.TRANS64.TRYWAIT P0, [R6+URZ], R5 ;  /* 0x00000005060075a7 */ /* 0x001064000800017f */
[----:B-1----:R-:W-:Y:S05]  /*a6a0*/  @!P0 NANOSLEEP.SYNCS 0x989680 ;  /* 0x009896800000895d */ /* 0x002fea0003900000 */
[----:B------:R-:W1:Y:S02]  /*a6b0*/  @!P0 SYNCS.PHASECHK.TRANS64 P0, [R6+URZ], R5 ;  /* 0x00000005060085a7 */ /* 0x000e64000800007f */
[----:B-1----:R-:W-:Y:S05]  /*a6c0*/  @!P0 BRA `(.L_x_197) ;  /* 0xfffffffc00f08947 */ /* 0x002fea000383ffff */
[----:B------:R-:W-:Y:S05]  /*a6d0*/  BRA `(.L_x_232) ;  /* 0xfffffff000447947 */ /* 0x000fea000383ffff */
.L_x_198:
[----:B0-----:R0:W1:Y:S02]  /*a6e0*/  SYNCS.PHASECHK.TRANS64.TRYWAIT P0, [R9+URZ], R4 ;  /* 0x00000004090075a7 */ /* 0x001064000800017f */
[----:B-1----:R-:W-:Y:S05]  /*a6f0*/  @!P0 NANOSLEEP.SYNCS 0x989680 ;  /* 0x009896800000895d */ /* 0x002fea0003900000 */
[----:B------:R-:W1:Y:S02]  /*a700*/  @!P0 SYNCS.PHASECHK.TRANS64 P0, [R9+URZ], R4 ;  /* 0x00000004090085a7 */ /* 0x000e64000800007f */
[----:B-1----:R-:W-:Y:S05]  /*a710*/  @!P0 BRA `(.L_x_198) ;  /* 0xfffffffc00f08947 */ /* 0x002fea000383ffff */
[----:B------:R-:W-:Y:S05]  /*a720*/  BRA `(.L_x_233) ;  /* 0xfffffff000547947 */ /* 0x000fea000383ffff */
.L_x_199:
[----:B0-----:R0:W1:Y:S02]  /*a730*/  SYNCS.PHASECHK.TRANS64.TRYWAIT P0, [R6+URZ], R5 ;  /* 0x00000005060075a7 */ /* 0x001064000800017f */
[----:B-1----:R-:W-:Y:S05]  /*a740*/  @!P0 NANOSLEEP.SYNCS 0x989680 ;  /* 0x009896800000895d */ /* 0x002fea0003900000 */
[----:B------:R-:W1:Y:S02]  /*a750*/  @!P0 SYNCS.PHASECHK.TRANS64 P0, [R6+URZ], R5 ;  /* 0x00000005060085a7 */ /* 0x000e64000800007f */
[----:B-1----:R-:W-:Y:S05]  /*a760*/  @!P0 BRA `(.L_x_199) ;  /* 0xfffffffc00f08947 */ /* 0x002fea000383ffff */
[----:B------:R-:W-:Y:S05]  /*a770*/  BRA `(.L_x_234) ;  /* 0xfffffff000647947 */ /* 0x000fea000383ffff */
.L_x_200:
[----:B0-----:R0:W1:Y:S02]  /*a780*/  SYNCS.PHASECHK.TRANS64.TRYWAIT P0, [R9+URZ], R4 ;  /* 0x00000004090075a7 */ /* 0x001064000800017f */
[----:B-1----:R-:W-:Y:S05]  /*a790*/  @!P0 NANOSLEEP.SYNCS 0x989680 ;  /* 0x009896800000895d */ /* 0x002fea0003900000 */
[----:B------:R-:W1:Y:S02]  /*a7a0*/  @!P0 SYNCS.PHASECHK.TRANS64 P0, [R9+URZ], R4 ;  /* 0x00000004090085a7 */ /* 0x000e64000800007f */
[----:B-1----:R-:W-:Y:S05]  /*a7b0*/  @!P0 BRA `(.L_x_200) ;  /* 0xfffffffc00f08947 */ /* 0x002fea000383ffff */
[----:B------:R-:W-:Y:S05]  /*a7c0*/  BRA `(.L_x_235) ;  /* 0xfffffff000747947 */ /* 0x000fea000383ffff */
.L_x_201:
[----:B0-----:R0:W1:Y:S02]  /*a7d0*/  SYNCS.PHASECHK.TRANS64.TRYWAIT P0, [R6+URZ], R5 ;  /* 0x00000005060075a7 */ /* 0x001064000800017f */
[----:B-1----:R-:W-:Y:S05]  /*a7e0*/  @!P0 NANOSLEEP.SYNCS 0x989680 ;  /* 0x009896800000895d */ /* 0x002fea0003900000 */
[----:B------:R-:W1:Y:S02]  /*a7f0*/  @!P0 SYNCS.PHASECHK.TRANS64 P0, [R6+URZ], R5 ;  /* 0x00000005060085a7 */ /* 0x000e64000800007f */
[----:B-1----:R-:W-:Y:S05]  /*a800*/  @!P0 BRA `(.L_x_201) ;  /* 0xfffffffc00f08947 */ /* 0x002fea000383ffff */
[----:B------:R-:W-:Y:S05]  /*a810*/  BRA `(.L_x_236) ;  /* 0xfffffff000847947 */ /* 0x000fea000383ffff */
.L_x_202:
[----:B0-----:R0:W1:Y:S02]  /*a820*/  SYNCS.PHASECHK.TRANS64.TRYWAIT P0, [R9+URZ], R4 ;  /* 0x00000004090075a7 */ /* 0x001064000800017f */
[----:B-1----:R-:W-:Y:S05]  /*a830*/  @!P0 NANOSLEEP.SYNCS 0x989680 ;  /* 0x009896800000895d */ /* 0x002fea0003900000 */
[----:B------:R-:W1:Y:S02]  /*a840*/  @!P0 SYNCS.PHASECHK.TRANS64 P0, [R9+URZ], R4 ;  /* 0x00000004090085a7 */ /* 0x000e64000800007f */
[----:B-1----:R-:W-:Y:S05]  /*a850*/  @!P0 BRA `(.L_x_202) ;  /* 0xfffffffc00f08947 */ /* 0x002fea000383ffff */
[----:B------:R-:W-:Y:S05]  /*a860*/  BRA `(.L_x_237) ;  /* 0xfffffff000947947 */ /* 0x000fea000383ffff */
.L_x_203:
[----:B0-----:R0:W1:Y:S02]  /*a870*/  SYNCS.PHASECHK.TRANS64.TRYWAIT P0, [R6+URZ], R5 ;  /* 0x00000005060075a7 */ /* 0x001064000800017f */
[----:B-1----:R-:W-:Y:S05]  /*a880*/  @!P0 NANOSLEEP.SYNCS 0x989680 ;  /* 0x009896800000895d */ /* 0x002fea0003900000 */
[----:B------:R-:W1:Y:S02]  /*a890*/  @!P0 SYNCS.PHASECHK.TRANS64 P0, [R6+URZ], R5 ;  /* 0x00000005060085a7 */ /* 0x000e64000800007f */
[----:B-1----:R-:W-:Y:S05]  /*a8a0*/  @!P0 BRA `(.L_x_203) ;  /* 0xfffffffc00f08947 */ /* 0x002fea000383ffff */
[----:B------:R-:W-:Y:S05]  /*a8b0*/  BRA `(.L_x_238) ;  /* 0xfffffff000a47947 */ /* 0x000fea000383ffff */
.L_x_204:
[----:B0-----:R0:W1:Y:S02]  /*a8c0*/  SYNCS.PHASECHK.TRANS64.TRYWAIT P0, [R9+URZ], R4 ;  /* 0x00000004090075a7 */ /* 0x001064000800017f */
[----:B-1----:R-:W-:Y:S05]  /*a8d0*/  @!P0 NANOSLEEP.SYNCS 0x989680 ;  /* 0x009896800000895d */ /* 0x002fea0003900000 */
[----:B------:R-:W1:Y:S02]  /*a8e0*/  @!P0 SYNCS.PHASECHK.TRANS64 P0, [R9+URZ], R4 ;  /* 0x00000004090085a7 */ /* 0x000e64000800007f */
[----:B-1----:R-:W-:Y:S05]  /*a8f0*/  @!P0 BRA `(.L_x_204) ;  /* 0xfffffffc00f08947 */ /* 0x002fea000383ffff */
[----:B------:R-:W-:Y:S05]  /*a900*/  BRA `(.L_x_239) ;  /* 0xfffffff000b47947 */ /* 0x000fea000383ffff */
.L_x_205:
[----:B0-----:R0:W1:Y:S02]  /*a910*/  SYNCS.PHASECHK.TRANS64.TRYWAIT P0, [R6+URZ], R5 ;  /* 0x00000005060075a7 */ /* 0x001064000800017f */
[----:B-1----:R-:W-:Y:S05]  /*a920*/  @!P0 NANOSLEEP.SYNCS 0x989680 ;  /* 0x009896800000895d */ /* 0x002fea0003900000 */
[----:B------:R-:W1:Y:S02]  /*a930*/  @!P0 SYNCS.PHASECHK.TRANS64 P0, [R6+URZ], R5 ;  /* 0x00000005060085a7 */ /* 0x000e64000800007f */
[----:B-1----:R-:W-:Y:S05]  /*a940*/  @!P0 BRA `(.L_x_205) ;  /* 0xfffffffc00f08947 */ /* 0x002fea000383ffff */
[----:B------:R-:W-:Y:S05]  /*a950*/  BRA `(.L_x_240) ;  /* 0xfffffff000c47947 */ /* 0x000fea000383ffff */
.L_x_206:
[----:B0-----:R0:W1:Y:S02]  /*a960*/  SYNCS.PHASECHK.TRANS64.TRYWAIT P0, [R9+URZ], R4 ;  /* 0x00000004090075a7 */ /* 0x001064000800017f */
[----:B-1----:R-:W-:Y:S05]  /*a970*/  @!P0 NANOSLEEP.SYNCS 0x989680 ;  /* 0x009896800000895d */ /* 0x002fea0003900000 */
[----:B------:R-:W1:Y:S02]  /*a980*/  @!P0 SYNCS.PHASECHK.TRANS64 P0, [R9+URZ], R4 ;  /* 0x00000004090085a7 */ /* 0x000e64000800007f */
[----:B-1----:R-:W-:Y:S05]  /*a990*/  @!P0 BRA `(.L_x_206) ;  /* 0xfffffffc00f08947 */ /* 0x002fea000383ffff */
[----:B------:R-:W-:Y:S05]  /*a9a0*/  BRA `(.L_x_241) ;  /* 0xfffffff000d47947 */ /* 0x000fea000383ffff */
.L_x_207:
[----:B0-----:R0:W1:Y:S02]  /*a9b0*/  SYNCS.PHASECHK.TRANS64.TRYWAIT P0, [R6+URZ], R5 ;  /* 0x00000005060075a7 */ /* 0x001064000800017f */
[----:B-1----:R-:W-:Y:S05]  /*a9c0*/  @!P0 NANOSLEEP.SYNCS 0x989680 ;  /* 0x009896800000895d */ /* 0x002fea0003900000 */
[----:B------:R-:W1:Y:S02]  /*a9d0*/  @!P0 SYNCS.PHASECHK.TRANS64 P0, [R6+URZ], R5 ;  /* 0x00000005060085a7 */ /* 0x000e64000800007f */
[----:B-1----:R-:W-:Y:S05]  /*a9e0*/  @!P0 BRA `(.L_x_207) ;  /* 0xfffffffc00f08947 */ /* 0x002fea000383ffff */
[----:B------:R-:W-:Y:S05]  /*a9f0*/  BRA `(.L_x_242) ;  /* 0xfffffff000e47947 */ /* 0x000fea000383ffff */
.L_x_208:
[----:B0-----:R0:W1:Y:S02]  /*aa00*/  SYNCS.PHASECHK.TRANS64.TRYWAIT P0, [R9+URZ], R4 ;  /* 0x00000004090075a7 */ /* 0x001064000800017f */
[----:B-1----:R-:W-:Y:S05]  /*aa10*/  @!P0 NANOSLEEP.SYNCS 0x989680 ;  /* 0x009896800000895d */ /* 0x002fea0003900000 */
[----:B------:R-:W1:Y:S02]  /*aa20*/  @!P0 SYNCS.PHASECHK.TRANS64 P0, [R9+URZ], R4 ;  /* 0x00000004090085a7 */ /* 0x000e64000800007f */
[----:B-1----:R-:W-:Y:S05]  /*aa30*/  @!P0 BRA `(.L_x_208) ;  /* 0xfffffffc00f08947 */ /* 0x002fea000383ffff */
[----:B------:R-:W-:Y:S05]  /*aa40*/  BRA `(.L_x_243) ;  /* 0xfffffff000f47947 */ /* 0x000fea000383ffff */
.L_x_209:
[----:B0-----:R0:W1:Y:S02]  /*aa50*/  SYNCS.PHASECHK.TRANS64.TRYWAIT P0, [R6+URZ], R5 ;  /* 0x00000005060075a7 */ /* 0x001064000800017f */
[----:B-1----:R-:W-:Y:S05]  /*aa60*/  @!P0 NANOSLEEP.SYNCS 0x989680 ;  /* 0x009896800000895d */ /* 0x002fea0003900000 */
[----:B------:R-:W1:Y:S02]  /*aa70*/  @!P0 SYNCS.PHASECHK.TRANS64 P0, [R6+URZ], R5 ;  /* 0x00000005060085a7 */ /* 0x000e64000800007f */
[----:B-1----:R-:W-:Y:S05]  /*aa80*/  @!P0 BRA `(.L_x_209) ;  /* 0xfffffffc00f08947 */ /* 0x002fea000383ffff */
[----:B------:R-:W-:Y:S05]  /*aa90*/  BRA `(.L_x_244) ;  /* 0xfffffff400047947 */ /* 0x000fea000383ffff */
.L_x_210:
[----:B0-----:R0:W1:Y:S02]  /*aaa0*/  SYNCS.PHASECHK.TRANS64.TRYWAIT P0, [R9+URZ], R4 ;  /* 0x00000004090075a7 */ /* 0x001064000800017f */
[----:B-1----:R-:W-:Y:S05]  /*aab0*/  @!P0 NANOSLEEP.SYNCS 0x989680 ;  /* 0x009896800000895d */ /* 0x002fea0003900000 */
[----:B------:R-:W1:Y:S02]  /*aac0*/  @!P0 SYNCS.PHASECHK.TRANS64 P0, [R9+URZ], R4 ;  /* 0x00000004090085a7 */ /* 0x000e64000800007f */
[----:B-1----:R-:W-:Y:S05]  /*aad0*/  @!P0 BRA `(.L_x_210) ;  /* 0xfffffffc00f08947 */ /* 0x002fea000383ffff */
[----:B------:R-:W-:Y:S05]  /*aae0*/  BRA `(.L_x_245) ;  /* 0xfffffff400147947 */ /* 0x000fea000383ffff */
.L_x_211:
[----:B0-----:R0:W1:Y:S02]  /*aaf0*/  SYNCS.PHASECHK.TRANS64.TRYWAIT P0, [R6+URZ], R5 ;  /* 0x00000005060075a7 */ /* 0x001064000800017f */
[----:B-1----:R-:W-:Y:S05]  /*ab00*/  @!P0 NANOSLEEP.SYNCS 0x989680 ;  /* 0x009896800000895d */ /* 0x002fea0003900000 */
[----:B------:R-:W1:Y:S02]  /*ab10*/  @!P0 SYNCS.PHASECHK.TRANS64 P0, [R6+URZ], R5 ;  /* 0x00000005060085a7 */ /* 0x000e64000800007f */
[----:B-1----:R-:W-:Y:S05]  /*ab20*/  @!P0 BRA `(.L_x_211) ;  /* 0xfffffffc00f08947 */ /* 0x002fea000383ffff */
[----:B------:R-:W-:Y:S05]  /*ab30*/  BRA `(.L_x_246) ;  /* 0xfffffff400247947 */ /* 0x000fea000383ffff */
.L_x_212:
[----:B0-----:R0:W1:Y:S02]  /*ab40*/  SYNCS.PHASECHK.TRANS64.TRYWAIT P0, [R9+URZ], R4 ;  /* 0x00000004090075a7 */ /* 0x001064000800017f */
[----:B-1----:R-:W-:Y:S05]  /*ab50*/  @!P0 NANOSLEEP.SYNCS 0x989680 ;  /* 0x009896800000895d */ /* 0x002fea0003900000 */
[----:B------:R-:W1:Y:S02]  /*ab60*/  @!P0 SYNCS.PHASECHK.TRANS64 P0, [R9+URZ], R4 ;  /* 0x00000004090085a7 */ /* 0x000e64000800007f */
[----:B-1----:R-:W-:Y:S05]  /*ab70*/  @!P0 BRA `(.L_x_212) ;  /* 0xfffffffc00f08947 */ /* 0x002fea000383ffff */
[----:B------:R-:W-:Y:S05]  /*ab80*/  BRA `(.L_x_247) ;  /* 0xfffffff400347947 */ /* 0x000fea000383ffff */
.L_x_213:
[----:B0-----:R0:W1:Y:S02]  /*ab90*/  SYNCS.PHASECHK.TRANS64.TRYWAIT P0, [R6+URZ], R5 ;  /* 0x00000005060075a7 */ /* 0x001064000800017f */
[----:B-1----:R-:W-:Y:S05]  /*aba0*/  @!P0 NANOSLEEP.SYNCS 0x989680 ;  /* 0x009896800000895d */ /* 0x002fea0003900000 */
[----:B------:R-:W1:Y:S02]  /*abb0*/  @!P0 SYNCS.PHASECHK.TRANS64 P0, [R6+URZ], R5 ;  /* 0x00000005060085a7 */ /* 0x000e64000800007f */
[----:B-1----:R-:W-:Y:S05]  /*abc0*/  @!P0 BRA `(.L_x_213) ;  /* 0xfffffffc00f08947 */ /* 0x002fea000383ffff */
[----:B------:R-:W-:Y:S05]  /*abd0*/  BRA `(.L_x_248) ;  /* 0xfffffff4003c7947 */ /* 0x000fea000383ffff */
.L_x_249:
[----:B------:R-:W-:-:S00]  /*abe0*/  BRA `(.L_x_249) ;  /* 0xfffffffc00fc7947 */ /* 0x000fc0000383ffff */
[----:B------:R-:W-:-:S00]  /*abf0*/  NOP ;  /* 0x0000000000007918 */ /* 0x000fc00000000000 */
        /* <DEDUP_REMOVED lines=8> */
.L_x_250:


//--------------------- .nv.shared._ZN7cutlass13device_kernelINS_4gemm6kernel13GemmUniversalIN4cute5tupleIJiiiiEEENS1_10collective13CollectiveMmaINS1_37MainloopSm90TmaGmmaWarpSpecializedFP8ILi28ENS5_IJNS4_1CILi1EEESB_SB_EEENS1_35KernelTmaWarpSpecializedCooperativeEEENS5_IJNSA_ILi128EEESF_NSA_ILi32EEEEEENS_12float_e5m2_tENS5_IJlSB_lEEESI_SJ_NS4_8TiledMMAINS4_8MMA_AtomIJNS4_4SM904GMMA31MMA_64x128x32_F32E5M2E5M2_SS_TNILNSN_7ScaleInE1ELSP_1EEEEEENS4_6LayoutINS5_IJNSA_ILi2EEESB_SB_EEENS5_IJSB_NSA_ILi0EEESV_EEEEENS5_IJNS4_10UnderscoreESY_SY_EEEEENS4_13SM90_TMA_LOADENS4_14ComposedLayoutINS4_7SwizzleILi1ELi4ELi3EEENS4_18smem_ptr_flag_bitsILi8EEENSS_INS5_IJNSA_ILi8EEESG_EEENS5_IJSG_SB_EEEEEEEvNS4_8identityES11_S1B_vS1C_EENS_8epilogue10collective6detail29Sm90TmaWarpSpecializedAdapterINS1F_15DefaultEpilogueISI_SJ_SJ_NS1E_6thread17LinearCombinationISI_Li1EffLNS1J_9ScaleType4KindE0ELNS_15FloatRoundStyleE2ESI_EENS1_15EpilogueDefaultEEEEEvvEEEEvNT_6ParamsE --------------------------
	.section	.nv.shared._ZN7cutlass13device_kernelINS_4gemm6kernel13GemmUniversalIN4cute5tupleIJiiiiEEENS1_10collective13CollectiveMmaINS1_37MainloopSm90TmaGmmaWarpSpecializedFP8ILi28ENS5_IJNS4_1CILi1EEESB_SB_EEENS1_35KernelTmaWarpSpecializedCooperativeEEENS5_IJNSA_ILi128EEESF_NSA_ILi32EEEEEENS_12float_e5m2_tENS5_IJlSB_lEEESI_SJ_NS4_8TiledMMAINS4_8MMA_AtomIJNS4_4SM904GMMA31MMA_64x128x32_F32E5M2E5M2_SS_TNILNSN_7ScaleInE1ELSP_1EEEEEENS4_6LayoutINS5_IJNSA_ILi2EEESB_SB_EEENS5_IJSB_NSA_ILi0EEESV_EEEEENS5_IJNS4_10UnderscoreESY_SY_EEEEENS4_13SM90_TMA_LOADENS4_14ComposedLayoutINS4_7SwizzleILi1ELi4ELi3EEENS4_18smem_ptr_flag_bitsILi8EEENSS_INS5_IJNSA_ILi8EEESG_EEENS5_IJSG_SB_EEEEEEEvNS4_8identityES11_S1B_vS1C_EENS_8epilogue10collective6detail29Sm90TmaWarpSpecializedAdapterINS1F_15DefaultEpilogueISI_SJ_SJ_NS1E_6thread17LinearCombinationISI_Li1EffLNS1J_9ScaleType4KindE0ELNS_15FloatRoundStyleE2ESI_EENS1_15EpilogueDefaultEEEEEvvEEEEvNT_6ParamsE,"aw",@nobits
	.sectionflags	@""
	.align	16
	.zero		1024


//--------------------- .nv.shared.reserved.0     --------------------------
	.section	.nv.shared.reserved.0,"aw",@nobits
	.weak		__nv_reservedSMEM_offset_0_alias
	.size		__nv_reservedSMEM_offset_0_alias, 0, 0
	.other		__nv_reservedSMEM_offset_0_alias,@"STO_CUDA_RESERVED_SHARED STV_DEFAULT"
__nv_reservedSMEM_offset_0_alias:
	.zero		0


//--------------------- .nv.global                --------------------------
	.section	.nv.global,"aw",@nobits
.nv.global:
	.type		_ZN40_INTERNAL_c96f18ff_4_k_cu_b1ffe05a_179264cute1_E,@object
	.size		_ZN40_INTERNAL_c96f18ff_4_k_cu_b1ffe05a_179264cute1_E,(_ZN40_INTERNAL_c96f18ff_4_k_cu_b1ffe05a_179264cuda3std3__45__cpo6cbeginE - _ZN40_INTERNAL_c96f18ff_4_k_cu_b1ffe05a_179264cute1_E)
_ZN40_INTERNAL_c96f18ff_4_k_cu_b1ffe05a_179264cute1_E:
	.zero		1
	.type		_ZN40_INTERNAL_c96f18ff_4_k_cu_b1ffe05a_179264cuda3std3__45__cpo6cbeginE,@object
	.size		_ZN40_INTERNAL_c96f18ff_4_k_cu_b1ffe05a_179264cuda3std3__45__cpo6cbeginE,(_ZN40_INTERNAL_c96f18ff_4_k_cu_b1ffe05a_179264cuda3std3__48in_placeE - _ZN40_INTERNAL_c96f18ff_4_k_cu_b1ffe05a_179264cuda3std3__45__cpo6cbeginE)
_ZN40_INTERNAL_c96f18ff_4_k_cu_b1ffe05a_179264cuda3std3__45__cpo6cbeginE:
	.zero		1
	.type		_ZN40_INTERNAL_c96f18ff_4_k_cu_b1ffe05a_179264cuda3std3__48in_placeE,@object
	.size		_ZN40_INTERNAL_c96f18ff_4_k_cu_b1ffe05a_179264cuda3std3__48in_placeE,(_ZN40_INTERNAL_c96f18ff_4_k_cu_b1ffe05a_179264cuda3std6ranges3__45__cpo9iter_moveE - _ZN40_INTERNAL_c96f18ff_4_k_cu_b1ffe05a_179264cuda3std3__48in_placeE)
_ZN40_INTERNAL_c96f18ff_4_k_cu_b1ffe05a_179264cuda3std3__48in_placeE:
	.zero		1
	.type		_ZN40_INTERNAL_c96f18ff_4_k_cu_b1ffe05a_179264cuda3std6ranges3__45__cpo9iter_moveE,@object
	.size		_ZN40_INTERNAL_c96f18ff_4_k_cu_b1ffe05a_179264cuda3std6ranges3__45__cpo9iter_moveE,(_ZN40_INTERNAL_c96f18ff_4_k_cu_b1ffe05a_179264cuda3std3__45__cpo5beginE - _ZN40_INTERNAL_c96f18ff_4_k_cu_b1ffe05a_179264cuda3std6ranges3__45__cpo9iter_moveE)
_ZN40_INTERNAL_c96f18ff_4_k_cu_b1ffe05a_179264cuda3std6ranges3__45__cpo9iter_moveE:
	.zero		1
	.type		_ZN40_INTERNAL_c96f18ff_4_k_cu_b1ffe05a_179264cuda3std3__45__cpo5beginE,@object
	.size		_ZN40_INTERNAL_c96f18ff_4_k_cu_b1ffe05a_179264cuda3std3__45__cpo5beginE,(_ZN40_INTERNAL_c96f18ff_4_k_cu_b1ffe05a_179264cuda3std3__442_GLOBAL__N__c96f18ff_4_k_cu_b1ffe05a_179266ignoreE - _ZN40_INTERNAL_c96f18ff_4_k_cu_b1ffe05a_179264cuda3std3__45__cpo5beginE)
_ZN40_INTERNAL_c96f18ff_4_k_cu_b1ffe05a_179264cuda3std3__45__cpo5beginE:
	.zero		1
	.type		_ZN40_INTERNAL_c96f18ff_4_k_cu_b1ffe05a_179264cuda3std3__442_GLOBAL__N__c96f18ff_4_k_cu_b1ffe05a_179266ignoreE,@object
	.size		_ZN40_INTERNAL_c96f18ff_4_k_cu_b1ffe05a_179264cuda3std3__442_GLOBAL__N__c96f18ff_4_k_cu_b1ffe05a_179266ignoreE,(_ZN40_INTERNAL_c96f18ff_4_k_cu_b1ffe05a_179264cute7productE - _ZN40_INTERNAL_c96f18ff_4_k_cu_b1ffe05a_179264cuda3std3__442_GLOBAL__N__c96f18ff_4_k_cu_b1ffe05a_179266ignoreE)
_ZN40_INTERNAL_c96f18ff_4_k_cu_b1ffe05a_179264cuda3std3__442_GLOBAL__N__c96f18ff_4_k_cu_b1ffe05a_179266ignoreE:
	.zero		1
	.type		_ZN40_INTERNAL_c96f18ff_4_k_cu_b1ffe05a_179264cute7productE,@object
	.size		_ZN40_INTERNAL_c96f18ff_4_k_cu_b1ffe05a_179264cute7productE,(_ZN40_INTERNAL_c96f18ff_4_k_cu_b1ffe05a_179264cuda3std3__45__cpo3endE - _ZN40_INTERNAL_c96f18ff_4_k_cu_b1ffe05a_179264cute7productE)
_ZN40_INTERNAL_c96f18ff_4_k_cu_b1ffe05a_179264cute7productE:
	.zero		1
	.type		_ZN40_INTERNAL_c96f18ff_4_k_cu_b1ffe05a_179264cuda3std3__45__cpo3endE,@object
	.size		_ZN40_INTERNAL_c96f18ff_4_k_cu_b1ffe05a_179264cuda3std3__45__cpo3endE,(_ZN40_INTERNAL_c96f18ff_4_k_cu_b1ffe05a_179264cuda3std3__419piecewise_constructE - _ZN40_INTERNAL_c96f18ff_4_k_cu_b1ffe05a_179264cuda3std3__45__cpo3endE)
_ZN40_INTERNAL_c96f18ff_4_k_cu_b1ffe05a_179264cuda3std3__45__cpo3endE:
	.zero		1
	.type		_ZN40_INTERNAL_c96f18ff_4_k_cu_b1ffe05a_179264cuda3std3__419piecewise_constructE,@object
	.size		_ZN40_INTERNAL_c96f18ff_4_k_cu_b1ffe05a_179264cuda3std3__419piecewise_constructE,(_ZN40_INTERNAL_c96f18ff_4_k_cu_b1ffe05a_179264cuda3std3__45__cpo4cendE - _ZN40_INTERNAL_c96f18ff_4_k_cu_b1ffe05a_179264cuda3std3__419piecewise_constructE)
_ZN40_INTERNAL_c96f18ff_4_k_cu_b1ffe05a_179264cuda3std3__419piecewise_constructE:
	.zero		1
	.type		_ZN40_INTERNAL_c96f18ff_4_k_cu_b1ffe05a_179264cuda3std3__45__cpo4cendE,@object
	.size		_ZN40_INTERNAL_c96f18ff_4_k_cu_b1ffe05a_179264cuda3std3__45__cpo4cendE,(_ZN40_INTERNAL_c96f18ff_4_k_cu_b1ffe05a_179264cuda3std6ranges3__45__cpo4swapE - _ZN40_INTERNAL_c96f18ff_4_k_cu_b1ffe05a_179264cuda3std3__45__cpo4cendE)
_ZN40_INTERNAL_c96f18ff_4_k_cu_b1ffe05a_179264cuda3std3__45__cpo4cendE:
	.zero		1
	.type		_ZN40_INTERNAL_c96f18ff_4_k_cu_b1ffe05a_179264cuda3std6ranges3__45__cpo4swapE,@object
	.size		_ZN40_INTERNAL_c96f18ff_4_k_cu_b1ffe05a_179264cuda3std6ranges3__45__cpo4swapE,(.L_7 - _ZN40_INTERNAL_c96f18ff_4_k_cu_b1ffe05a_179264cuda3std6ranges3__45__cpo4swapE)
_ZN40_INTERNAL_c96f18ff_4_k_cu_b1ffe05a_179264cuda3std6ranges3__45__cpo4swapE:
	.zero		1
.L_7:


//--------------------- .nv.constant0._ZN7cutlass13device_kernelINS_4gemm6kernel13GemmUniversalIN4cute5tupleIJiiiiEEENS1_10collective13CollectiveMmaINS1_37MainloopSm90TmaGmmaWarpSpecializedFP8ILi28ENS5_IJNS4_1CILi1EEESB_SB_EEENS1_35KernelTmaWarpSpecializedCooperativeEEENS5_IJNSA_ILi128EEESF_NSA_ILi32EEEEEENS_12float_e5m2_tENS5_IJlSB_lEEESI_SJ_NS4_8TiledMMAINS4_8MMA_AtomIJNS4_4SM904GMMA31MMA_64x128x32_F32E5M2E5M2_SS_TNILNSN_7ScaleInE1ELSP_1EEEEEENS4_6LayoutINS5_IJNSA_ILi2EEESB_SB_EEENS5_IJSB_NSA_ILi0EEESV_EEEEENS5_IJNS4_10UnderscoreESY_SY_EEEEENS4_13SM90_TMA_LOADENS4_14ComposedLayoutINS4_7SwizzleILi1ELi4ELi3EEENS4_18smem_ptr_flag_bitsILi8EEENSS_INS5_IJNSA_ILi8EEESG_EEENS5_IJSG_SB_EEEEEEEvNS4_8identityES11_S1B_vS1C_EENS_8epilogue10collective6detail29Sm90TmaWarpSpecializedAdapterINS1F_15DefaultEpilogueISI_SJ_SJ_NS1E_6thread17LinearCombinationISI_Li1EffLNS1J_9ScaleType4KindE0ELNS_15FloatRoundStyleE2ESI_EENS1_15EpilogueDefaultEEEEEvvEEEEvNT_6ParamsE --------------------------
	.section	.nv.constant0._ZN7cutlass13device_kernelINS_4gemm6kernel13GemmUniversalIN4cute5tupleIJiiiiEEENS1_10collective13CollectiveMmaINS1_37MainloopSm90TmaGmmaWarpSpecializedFP8ILi28ENS5_IJNS4_1CILi1EEESB_SB_EEENS1_35KernelTmaWarpSpecializedCooperativeEEENS5_IJNSA_ILi128EEESF_NSA_ILi32EEEEEENS_12float_e5m2_tENS5_IJlSB_lEEESI_SJ_NS4_8TiledMMAINS4_8MMA_AtomIJNS4_4SM904GMMA31MMA_64x128x32_F32E5M2E5M2_SS_TNILNSN_7ScaleInE1ELSP_1EEEEEENS4_6LayoutINS5_IJNSA_ILi2EEESB_SB_EEENS5_IJSB_NSA_ILi0EEESV_EEEEENS5_IJNS4_10UnderscoreESY_SY_EEEEENS4_13SM90_TMA_LOADENS4_14ComposedLayoutINS4_7SwizzleILi1ELi4ELi3EEENS4_18smem_ptr_flag_bitsILi8EEENSS_INS5_IJNSA_ILi8EEESG_EEENS5_IJSG_SB_EEEEEEEvNS4_8identityES11_S1B_vS1C_EENS_8epilogue10collective6detail29Sm90TmaWarpSpecializedAdapterINS1F_15DefaultEpilogueISI_SJ_SJ_NS1E_6thread17LinearCombinationISI_Li1EffLNS1J_9ScaleType4KindE0ELNS_15FloatRoundStyleE2ESI_EENS1_15EpilogueDefaultEEEEEvvEEEEvNT_6ParamsE,"a",@progbits
	.sectionflags	@""
	.align	4
.nv.constant0._ZN7cutlass13device_kernelINS_4gemm6kernel13GemmUniversalIN4cute5tupleIJiiiiEEENS1_10collective13CollectiveMmaINS1_37MainloopSm90TmaGmmaWarpSpecializedFP8ILi28ENS5_IJNS4_1CILi1EEESB_SB_EEENS1_35KernelTmaWarpSpecializedCooperativeEEENS5_IJNSA_ILi128EEESF_NSA_ILi32EEEEEENS_12float_e5m2_tENS5_IJlSB_lEEESI_SJ_NS4_8TiledMMAINS4_8MMA_AtomIJNS4_4SM904GMMA31MMA_64x128x32_F32E5M2E5M2_SS_TNILNSN_7ScaleInE1ELSP_1EEEEEENS4_6LayoutINS5_IJNSA_ILi2EEESB_SB_EEENS5_IJSB_NSA_ILi0EEESV_EEEEENS5_IJNS4_10UnderscoreESY_SY_EEEEENS4_13SM90_TMA_LOADENS4_14ComposedLayoutINS4_7SwizzleILi1ELi4ELi3EEENS4_18smem_ptr_flag_bitsILi8EEENSS_INS5_IJNSA_ILi8EEESG_EEENS5_IJSG_SB_EEEEEEEvNS4_8identityES11_S1B_vS1C_EENS_8epilogue10collective6detail29Sm90TmaWarpSpecializedAdapterINS1F_15DefaultEpilogueISI_SJ_SJ_NS1E_6thread17LinearCombinationISI_Li1EffLNS1J_9ScaleType4KindE0ELNS_15FloatRoundStyleE2ESI_EENS1_15EpilogueDefaultEEEEEvvEEEEvNT_6ParamsE:
	.zero		1664


//--------------------- SYMBOLS --------------------------

	.type		.nv.reservedSmem.offset0,@object
	.size		.nv.reservedSmem.offset0,0x4
